//
// Generated by NVIDIA NVVM Compiler
//
// Compiler Build ID: CL-36424714
// Cuda compilation tools, release 13.0, V13.0.88
// Based on NVVM 20.0.0
//

.version 9.0
.target sm_100
.address_size 64

	// .globl	_Z23show_dot_mult_to_bufferPfii
.extern .func  (.param .b32 func_retval0) vprintf
(
	.param .b64 vprintf_param_0,
	.param .b64 vprintf_param_1
)
;
.global .align 1 .b8 $str[4] = {37, 102, 9};
.global .align 1 .b8 $str$1[2] = {10};

.visible .entry _Z23show_dot_mult_to_bufferPfii(
	.param .u64 .ptr .align 1 _Z23show_dot_mult_to_bufferPfii_param_0,
	.param .u32 _Z23show_dot_mult_to_bufferPfii_param_1,
	.param .u32 _Z23show_dot_mult_to_bufferPfii_param_2
)
{
	.local .align 8 .b8 	__local_depot0[8];
	.reg .b64 	%SP;
	.reg .b64 	%SPL;
	.reg .pred 	%p<17>;
	.reg .b32 	%r<115>;
	.reg .b32 	%f<32>;
	.reg .b64 	%rd<57>;
	.reg .b64 	%fd<32>;

	mov.u64 	%SPL, __local_depot0;
	cvta.local.u64 	%SP, %SPL;
	ld.param.u64 	%rd7, [_Z23show_dot_mult_to_bufferPfii_param_0];
	ld.param.u32 	%r22, [_Z23show_dot_mult_to_bufferPfii_param_1];
	ld.param.u32 	%r23, [_Z23show_dot_mult_to_bufferPfii_param_2];
	cvta.to.global.u64 	%rd1, %rd7;
	setp.lt.s32 	%p1, %r22, 1;
	@%p1 bra 	$L__BB0_23;
	setp.lt.s32 	%p2, %r23, 1;
	@%p2 bra 	$L__BB0_17;
	and.b32  	%r1, %r23, 15;
	and.b32  	%r2, %r23, 7;
	and.b32  	%r3, %r23, 3;
	mov.b32 	%r108, 0;
	mov.u64 	%rd54, $str$1;
	add.u64 	%rd18, %SP, 0;
	mov.u64 	%rd41, $str;
$L__BB0_3:
	setp.lt.u32 	%p7, %r23, 16;
	mul.lo.s32 	%r5, %r108, %r23;
	mov.b32 	%r111, 0;
	@%p7 bra 	$L__BB0_6;
	and.b32  	%r38, %r23, 2147483632;
	neg.s32 	%r109, %r38;
	mul.wide.u32 	%rd12, %r5, 4;
	add.s64 	%rd13, %rd1, %rd12;
	add.s64 	%rd56, %rd13, 32;
$L__BB0_5:
	.pragma "nounroll";
	and.b32  	%r111, %r23, 2147483632;
	ld.global.f32 	%f1, [%rd56+-32];
	cvt.f64.f32 	%fd1, %f1;
	add.u64 	%rd14, %SP, 0;
	add.u64 	%rd15, %SPL, 0;
	st.local.f64 	[%rd15], %fd1;
	mov.u64 	%rd16, $str;
	cvta.global.u64 	%rd17, %rd16;
	{ // callseq 5, 0
	.param .b64 param0;
	st.param.b64 	[param0], %rd17;
	.param .b64 param1;
	st.param.b64 	[param1], %rd14;
	.param .b32 retval0;
	call.uni (retval0), 
	vprintf, 
	(
	param0, 
	param1
	);
	ld.param.b32 	%r39, [retval0];
	} // callseq 5
	ld.global.f32 	%f2, [%rd56+-28];
	cvt.f64.f32 	%fd2, %f2;
	st.local.f64 	[%rd15], %fd2;
	{ // callseq 6, 0
	.param .b64 param0;
	st.param.b64 	[param0], %rd17;
	.param .b64 param1;
	st.param.b64 	[param1], %rd14;
	.param .b32 retval0;
	call.uni (retval0), 
	vprintf, 
	(
	param0, 
	param1
	);
	ld.param.b32 	%r41, [retval0];
	} // callseq 6
	ld.global.f32 	%f3, [%rd56+-24];
	cvt.f64.f32 	%fd3, %f3;
	st.local.f64 	[%rd15], %fd3;
	{ // callseq 7, 0
	.param .b64 param0;
	st.param.b64 	[param0], %rd17;
	.param .b64 param1;
	st.param.b64 	[param1], %rd14;
	.param .b32 retval0;
	call.uni (retval0), 
	vprintf, 
	(
	param0, 
	param1
	);
	ld.param.b32 	%r43, [retval0];
	} // callseq 7
	ld.global.f32 	%f4, [%rd56+-20];
	cvt.f64.f32 	%fd4, %f4;
	st.local.f64 	[%rd15], %fd4;
	{ // callseq 8, 0
	.param .b64 param0;
	st.param.b64 	[param0], %rd17;
	.param .b64 param1;
	st.param.b64 	[param1], %rd14;
	.param .b32 retval0;
	call.uni (retval0), 
	vprintf, 
	(
	param0, 
	param1
	);
	ld.param.b32 	%r45, [retval0];
	} // callseq 8
	ld.global.f32 	%f5, [%rd56+-16];
	cvt.f64.f32 	%fd5, %f5;
	st.local.f64 	[%rd15], %fd5;
	{ // callseq 9, 0
	.param .b64 param0;
	st.param.b64 	[param0], %rd17;
	.param .b64 param1;
	st.param.b64 	[param1], %rd14;
	.param .b32 retval0;
	call.uni (retval0), 
	vprintf, 
	(
	param0, 
	param1
	);
	ld.param.b32 	%r47, [retval0];
	} // callseq 9
	ld.global.f32 	%f6, [%rd56+-12];
	cvt.f64.f32 	%fd6, %f6;
	st.local.f64 	[%rd15], %fd6;
	{ // callseq 10, 0
	.param .b64 param0;
	st.param.b64 	[param0], %rd17;
	.param .b64 param1;
	st.param.b64 	[param1], %rd14;
	.param .b32 retval0;
	call.uni (retval0), 
	vprintf, 
	(
	param0, 
	param1
	);
	ld.param.b32 	%r49, [retval0];
	} // callseq 10
	ld.global.f32 	%f7, [%rd56+-8];
	cvt.f64.f32 	%fd7, %f7;
	st.local.f64 	[%rd15], %fd7;
	{ // callseq 11, 0
	.param .b64 param0;
	st.param.b64 	[param0], %rd17;
	.param .b64 param1;
	st.param.b64 	[param1], %rd14;
	.param .b32 retval0;
	call.uni (retval0), 
	vprintf, 
	(
	param0, 
	param1
	);
	ld.param.b32 	%r51, [retval0];
	} // callseq 11
	ld.global.f32 	%f8, [%rd56+-4];
	cvt.f64.f32 	%fd8, %f8;
	st.local.f64 	[%rd15], %fd8;
	{ // callseq 12, 0
	.param .b64 param0;
	st.param.b64 	[param0], %rd17;
	.param .b64 param1;
	st.param.b64 	[param1], %rd14;
	.param .b32 retval0;
	call.uni (retval0), 
	vprintf, 
	(
	param0, 
	param1
	);
	ld.param.b32 	%r53, [retval0];
	} // callseq 12
	ld.global.f32 	%f9, [%rd56];
	cvt.f64.f32 	%fd9, %f9;
	st.local.f64 	[%rd15], %fd9;
	{ // callseq 13, 0
	.param .b64 param0;
	st.param.b64 	[param0], %rd17;
	.param .b64 param1;
	st.param.b64 	[param1], %rd14;
	.param .b32 retval0;
	call.uni (retval0), 
	vprintf, 
	(
	param0, 
	param1
	);
	ld.param.b32 	%r55, [retval0];
	} // callseq 13
	ld.global.f32 	%f10, [%rd56+4];
	cvt.f64.f32 	%fd10, %f10;
	st.local.f64 	[%rd15], %fd10;
	{ // callseq 14, 0
	.param .b64 param0;
	st.param.b64 	[param0], %rd17;
	.param .b64 param1;
	st.param.b64 	[param1], %rd14;
	.param .b32 retval0;
	call.uni (retval0), 
	vprintf, 
	(
	param0, 
	param1
	);
	ld.param.b32 	%r57, [retval0];
	} // callseq 14
	ld.global.f32 	%f11, [%rd56+8];
	cvt.f64.f32 	%fd11, %f11;
	st.local.f64 	[%rd15], %fd11;
	{ // callseq 15, 0
	.param .b64 param0;
	st.param.b64 	[param0], %rd17;
	.param .b64 param1;
	st.param.b64 	[param1], %rd14;
	.param .b32 retval0;
	call.uni (retval0), 
	vprintf, 
	(
	param0, 
	param1
	);
	ld.param.b32 	%r59, [retval0];
	} // callseq 15
	ld.global.f32 	%f12, [%rd56+12];
	cvt.f64.f32 	%fd12, %f12;
	st.local.f64 	[%rd15], %fd12;
	{ // callseq 16, 0
	.param .b64 param0;
	st.param.b64 	[param0], %rd17;
	.param .b64 param1;
	st.param.b64 	[param1], %rd14;
	.param .b32 retval0;
	call.uni (retval0), 
	vprintf, 
	(
	param0, 
	param1
	);
	ld.param.b32 	%r61, [retval0];
	} // callseq 16
	ld.global.f32 	%f13, [%rd56+16];
	cvt.f64.f32 	%fd13, %f13;
	st.local.f64 	[%rd15], %fd13;
	{ // callseq 17, 0
	.param .b64 param0;
	st.param.b64 	[param0], %rd17;
	.param .b64 param1;
	st.param.b64 	[param1], %rd14;
	.param .b32 retval0;
	call.uni (retval0), 
	vprintf, 
	(
	param0, 
	param1
	);
	ld.param.b32 	%r63, [retval0];
	} // callseq 17
	ld.global.f32 	%f14, [%rd56+20];
	cvt.f64.f32 	%fd14, %f14;
	st.local.f64 	[%rd15], %fd14;
	{ // callseq 18, 0
	.param .b64 param0;
	st.param.b64 	[param0], %rd17;
	.param .b64 param1;
	st.param.b64 	[param1], %rd14;
	.param .b32 retval0;
	call.uni (retval0), 
	vprintf, 
	(
	param0, 
	param1
	);
	ld.param.b32 	%r65, [retval0];
	} // callseq 18
	ld.global.f32 	%f15, [%rd56+24];
	cvt.f64.f32 	%fd15, %f15;
	st.local.f64 	[%rd15], %fd15;
	{ // callseq 19, 0
	.param .b64 param0;
	st.param.b64 	[param0], %rd17;
	.param .b64 param1;
	st.param.b64 	[param1], %rd14;
	.param .b32 retval0;
	call.uni (retval0), 
	vprintf, 
	(
	param0, 
	param1
	);
	ld.param.b32 	%r67, [retval0];
	} // callseq 19
	ld.global.f32 	%f16, [%rd56+28];
	cvt.f64.f32 	%fd16, %f16;
	st.local.f64 	[%rd15], %fd16;
	{ // callseq 20, 0
	.param .b64 param0;
	st.param.b64 	[param0], %rd17;
	.param .b64 param1;
	st.param.b64 	[param1], %rd14;
	.param .b32 retval0;
	call.uni (retval0), 
	vprintf, 
	(
	param0, 
	param1
	);
	ld.param.b32 	%r69, [retval0];
	} // callseq 20
	add.s32 	%r109, %r109, 16;
	add.s64 	%rd56, %rd56, 64;
	setp.eq.s32 	%p8, %r109, 0;
	@%p8 bra 	$L__BB0_6;
	bra.uni 	$L__BB0_5;
$L__BB0_6:
	setp.eq.s32 	%p9, %r1, 0;
	@%p9 bra 	$L__BB0_16;
	cvta.to.local.u64 	%rd5, %rd18;
	add.s32 	%r71, %r1, -1;
	setp.lt.u32 	%p10, %r71, 7;
	@%p10 bra 	$L__BB0_9;
	add.s32 	%r72, %r111, %r5;
	mul.wide.u32 	%rd19, %r72, 4;
	add.s64 	%rd20, %rd1, %rd19;
	ld.global.f32 	%f17, [%rd20];
	cvt.f64.f32 	%fd17, %f17;
	st.local.f64 	[%rd5], %fd17;
	cvta.global.u64 	%rd22, %rd41;
	{ // callseq 21, 0
	.param .b64 param0;
	st.param.b64 	[param0], %rd22;
	.param .b64 param1;
	st.param.b64 	[param1], %rd18;
	.param .b32 retval0;
	call.uni (retval0), 
	vprintf, 
	(
	param0, 
	param1
	);
	ld.param.b32 	%r73, [retval0];
	} // callseq 21
	cvt.u64.u32 	%rd24, %r5;
	cvt.u64.u32 	%rd25, %r111;
	add.s64 	%rd26, %rd25, %rd24;
	shl.b64 	%rd27, %rd26, 2;
	add.s64 	%rd28, %rd1, %rd27;
	ld.global.f32 	%f18, [%rd28+4];
	cvt.f64.f32 	%fd18, %f18;
	st.local.f64 	[%rd5], %fd18;
	{ // callseq 22, 0
	.param .b64 param0;
	st.param.b64 	[param0], %rd22;
	.param .b64 param1;
	st.param.b64 	[param1], %rd18;
	.param .b32 retval0;
	call.uni (retval0), 
	vprintf, 
	(
	param0, 
	param1
	);
	ld.param.b32 	%r75, [retval0];
	} // callseq 22
	ld.global.f32 	%f19, [%rd28+8];
	cvt.f64.f32 	%fd19, %f19;
	st.local.f64 	[%rd5], %fd19;
	{ // callseq 23, 0
	.param .b64 param0;
	st.param.b64 	[param0], %rd22;
	.param .b64 param1;
	st.param.b64 	[param1], %rd18;
	.param .b32 retval0;
	call.uni (retval0), 
	vprintf, 
	(
	param0, 
	param1
	);
	ld.param.b32 	%r77, [retval0];
	} // callseq 23
	ld.global.f32 	%f20, [%rd28+12];
	cvt.f64.f32 	%fd20, %f20;
	st.local.f64 	[%rd5], %fd20;
	{ // callseq 24, 0
	.param .b64 param0;
	st.param.b64 	[param0], %rd22;
	.param .b64 param1;
	st.param.b64 	[param1], %rd18;
	.param .b32 retval0;
	call.uni (retval0), 
	vprintf, 
	(
	param0, 
	param1
	);
	ld.param.b32 	%r79, [retval0];
	} // callseq 24
	ld.global.f32 	%f21, [%rd28+16];
	cvt.f64.f32 	%fd21, %f21;
	st.local.f64 	[%rd5], %fd21;
	{ // callseq 25, 0
	.param .b64 param0;
	st.param.b64 	[param0], %rd22;
	.param .b64 param1;
	st.param.b64 	[param1], %rd18;
	.param .b32 retval0;
	call.uni (retval0), 
	vprintf, 
	(
	param0, 
	param1
	);
	ld.param.b32 	%r81, [retval0];
	} // callseq 25
	ld.global.f32 	%f22, [%rd28+20];
	cvt.f64.f32 	%fd22, %f22;
	st.local.f64 	[%rd5], %fd22;
	{ // callseq 26, 0
	.param .b64 param0;
	st.param.b64 	[param0], %rd22;
	.param .b64 param1;
	st.param.b64 	[param1], %rd18;
	.param .b32 retval0;
	call.uni (retval0), 
	vprintf, 
	(
	param0, 
	param1
	);
	ld.param.b32 	%r83, [retval0];
	} // callseq 26
	ld.global.f32 	%f23, [%rd28+24];
	cvt.f64.f32 	%fd23, %f23;
	st.local.f64 	[%rd5], %fd23;
	{ // callseq 27, 0
	.param .b64 param0;
	st.param.b64 	[param0], %rd22;
	.param .b64 param1;
	st.param.b64 	[param1], %rd18;
	.param .b32 retval0;
	call.uni (retval0), 
	vprintf, 
	(
	param0, 
	param1
	);
	ld.param.b32 	%r85, [retval0];
	} // callseq 27
	ld.global.f32 	%f24, [%rd28+28];
	cvt.f64.f32 	%fd24, %f24;
	st.local.f64 	[%rd5], %fd24;
	{ // callseq 28, 0
	.param .b64 param0;
	st.param.b64 	[param0], %rd22;
	.param .b64 param1;
	st.param.b64 	[param1], %rd18;
	.param .b32 retval0;
	call.uni (retval0), 
	vprintf, 
	(
	param0, 
	param1
	);
	ld.param.b32 	%r87, [retval0];
	} // callseq 28
	add.s32 	%r111, %r111, 8;
$L__BB0_9:
	setp.eq.s32 	%p11, %r2, 0;
	@%p11 bra 	$L__BB0_16;
	add.s32 	%r89, %r2, -1;
	setp.lt.u32 	%p12, %r89, 3;
	@%p12 bra 	$L__BB0_12;
	add.s32 	%r90, %r111, %r5;
	mul.wide.u32 	%rd29, %r90, 4;
	add.s64 	%rd30, %rd1, %rd29;
	ld.global.f32 	%f25, [%rd30];
	cvt.f64.f32 	%fd25, %f25;
	st.local.f64 	[%rd5], %fd25;
	cvta.global.u64 	%rd32, %rd41;
	{ // callseq 29, 0
	.param .b64 param0;
	st.param.b64 	[param0], %rd32;
	.param .b64 param1;
	st.param.b64 	[param1], %rd18;
	.param .b32 retval0;
	call.uni (retval0), 
	vprintf, 
	(
	param0, 
	param1
	);
	ld.param.b32 	%r91, [retval0];
	} // callseq 29
	cvt.u64.u32 	%rd34, %r5;
	cvt.u64.u32 	%rd35, %r111;
	add.s64 	%rd36, %rd35, %rd34;
	shl.b64 	%rd37, %rd36, 2;
	add.s64 	%rd38, %rd1, %rd37;
	ld.global.f32 	%f26, [%rd38+4];
	cvt.f64.f32 	%fd26, %f26;
	st.local.f64 	[%rd5], %fd26;
	{ // callseq 30, 0
	.param .b64 param0;
	st.param.b64 	[param0], %rd32;
	.param .b64 param1;
	st.param.b64 	[param1], %rd18;
	.param .b32 retval0;
	call.uni (retval0), 
	vprintf, 
	(
	param0, 
	param1
	);
	ld.param.b32 	%r93, [retval0];
	} // callseq 30
	ld.global.f32 	%f27, [%rd38+8];
	cvt.f64.f32 	%fd27, %f27;
	st.local.f64 	[%rd5], %fd27;
	{ // callseq 31, 0
	.param .b64 param0;
	st.param.b64 	[param0], %rd32;
	.param .b64 param1;
	st.param.b64 	[param1], %rd18;
	.param .b32 retval0;
	call.uni (retval0), 
	vprintf, 
	(
	param0, 
	param1
	);
	ld.param.b32 	%r95, [retval0];
	} // callseq 31
	ld.global.f32 	%f28, [%rd38+12];
	cvt.f64.f32 	%fd28, %f28;
	st.local.f64 	[%rd5], %fd28;
	{ // callseq 32, 0
	.param .b64 param0;
	st.param.b64 	[param0], %rd32;
	.param .b64 param1;
	st.param.b64 	[param1], %rd18;
	.param .b32 retval0;
	call.uni (retval0), 
	vprintf, 
	(
	param0, 
	param1
	);
	ld.param.b32 	%r97, [retval0];
	} // callseq 32
	add.s32 	%r111, %r111, 4;
$L__BB0_12:
	setp.eq.s32 	%p13, %r3, 0;
	@%p13 bra 	$L__BB0_16;
	setp.eq.s32 	%p14, %r3, 1;
	add.s32 	%r99, %r111, %r5;
	mul.wide.u32 	%rd39, %r99, 4;
	add.s64 	%rd40, %rd1, %rd39;
	ld.global.f32 	%f29, [%rd40];
	cvt.f64.f32 	%fd29, %f29;
	st.local.f64 	[%rd5], %fd29;
	cvta.global.u64 	%rd42, %rd41;
	{ // callseq 33, 0
	.param .b64 param0;
	st.param.b64 	[param0], %rd42;
	.param .b64 param1;
	st.param.b64 	[param1], %rd18;
	.param .b32 retval0;
	call.uni (retval0), 
	vprintf, 
	(
	param0, 
	param1
	);
	ld.param.b32 	%r100, [retval0];
	} // callseq 33
	@%p14 bra 	$L__BB0_16;
	setp.eq.s32 	%p15, %r3, 2;
	cvt.u64.u32 	%rd44, %r5;
	cvt.u64.u32 	%rd45, %r111;
	add.s64 	%rd46, %rd45, %rd44;
	shl.b64 	%rd47, %rd46, 2;
	add.s64 	%rd6, %rd1, %rd47;
	ld.global.f32 	%f30, [%rd6+4];
	cvt.f64.f32 	%fd30, %f30;
	st.local.f64 	[%rd5], %fd30;
	cvta.global.u64 	%rd49, %rd41;
	{ // callseq 34, 0
	.param .b64 param0;
	st.param.b64 	[param0], %rd49;
	.param .b64 param1;
	st.param.b64 	[param1], %rd18;
	.param .b32 retval0;
	call.uni (retval0), 
	vprintf, 
	(
	param0, 
	param1
	);
	ld.param.b32 	%r102, [retval0];
	} // callseq 34
	@%p15 bra 	$L__BB0_16;
	ld.global.f32 	%f31, [%rd6+8];
	cvt.f64.f32 	%fd31, %f31;
	st.local.f64 	[%rd5], %fd31;
	cvta.global.u64 	%rd52, %rd41;
	{ // callseq 35, 0
	.param .b64 param0;
	st.param.b64 	[param0], %rd52;
	.param .b64 param1;
	st.param.b64 	[param1], %rd18;
	.param .b32 retval0;
	call.uni (retval0), 
	vprintf, 
	(
	param0, 
	param1
	);
	ld.param.b32 	%r104, [retval0];
	} // callseq 35
$L__BB0_16:
	cvta.global.u64 	%rd55, %rd54;
	{ // callseq 36, 0
	.param .b64 param0;
	st.param.b64 	[param0], %rd55;
	.param .b64 param1;
	st.param.b64 	[param1], 0;
	.param .b32 retval0;
	call.uni (retval0), 
	vprintf, 
	(
	param0, 
	param1
	);
	ld.param.b32 	%r106, [retval0];
	} // callseq 36
	add.s32 	%r108, %r108, 1;
	setp.eq.s32 	%p16, %r108, %r22;
	@%p16 bra 	$L__BB0_23;
	bra.uni 	$L__BB0_3;
$L__BB0_17:
	and.b32  	%r16, %r22, 3;
	setp.lt.u32 	%p3, %r22, 4;
	@%p3 bra 	$L__BB0_20;
	and.b32  	%r17, %r22, 2147483644;
	mov.b32 	%r113, 0;
	mov.u64 	%rd8, $str$1;
$L__BB0_19:
	cvta.global.u64 	%rd9, %rd8;
	{ // callseq 0, 0
	.param .b64 param0;
	st.param.b64 	[param0], %rd9;
	.param .b64 param1;
	st.param.b64 	[param1], 0;
	.param .b32 retval0;
	call.uni (retval0), 
	vprintf, 
	(
	param0, 
	param1
	);
	ld.param.b32 	%r25, [retval0];
	} // callseq 0
	{ // callseq 1, 0
	.param .b64 param0;
	st.param.b64 	[param0], %rd9;
	.param .b64 param1;
	st.param.b64 	[param1], 0;
	.param .b32 retval0;
	call.uni (retval0), 
	vprintf, 
	(
	param0, 
	param1
	);
	ld.param.b32 	%r27, [retval0];
	} // callseq 1
	{ // callseq 2, 0
	.param .b64 param0;
	st.param.b64 	[param0], %rd9;
	.param .b64 param1;
	st.param.b64 	[param1], 0;
	.param .b32 retval0;
	call.uni (retval0), 
	vprintf, 
	(
	param0, 
	param1
	);
	ld.param.b32 	%r29, [retval0];
	} // callseq 2
	{ // callseq 3, 0
	.param .b64 param0;
	st.param.b64 	[param0], %rd9;
	.param .b64 param1;
	st.param.b64 	[param1], 0;
	.param .b32 retval0;
	call.uni (retval0), 
	vprintf, 
	(
	param0, 
	param1
	);
	ld.param.b32 	%r31, [retval0];
	} // callseq 3
	add.s32 	%r113, %r113, 4;
	setp.ne.s32 	%p4, %r113, %r17;
	@%p4 bra 	$L__BB0_19;
$L__BB0_20:
	setp.eq.s32 	%p5, %r16, 0;
	@%p5 bra 	$L__BB0_23;
	mov.b32 	%r114, 0;
	mov.u64 	%rd10, $str$1;
$L__BB0_22:
	.pragma "nounroll";
	cvta.global.u64 	%rd11, %rd10;
	{ // callseq 4, 0
	.param .b64 param0;
	st.param.b64 	[param0], %rd11;
	.param .b64 param1;
	st.param.b64 	[param1], 0;
	.param .b32 retval0;
	call.uni (retval0), 
	vprintf, 
	(
	param0, 
	param1
	);
	ld.param.b32 	%r34, [retval0];
	} // callseq 4
	add.s32 	%r114, %r114, 1;
	setp.ne.s32 	%p6, %r114, %r16;
	@%p6 bra 	$L__BB0_22;
$L__BB0_23:
	ret;

}
	// .globl	_Z18dot_mult_to_bufferPfS_S_iii
.visible .entry _Z18dot_mult_to_bufferPfS_S_iii(
	.param .u64 .ptr .align 1 _Z18dot_mult_to_bufferPfS_S_iii_param_0,
	.param .u64 .ptr .align 1 _Z18dot_mult_to_bufferPfS_S_iii_param_1,
	.param .u64 .ptr .align 1 _Z18dot_mult_to_bufferPfS_S_iii_param_2,
	.param .u32 _Z18dot_mult_to_bufferPfS_S_iii_param_3,
	.param .u32 _Z18dot_mult_to_bufferPfS_S_iii_param_4,
	.param .u32 _Z18dot_mult_to_bufferPfS_S_iii_param_5
)
{
	.reg .pred 	%p<3>;
	.reg .b32 	%r<13>;
	.reg .b32 	%f<4>;
	.reg .b64 	%rd<11>;

	ld.param.u64 	%rd4, [_Z18dot_mult_to_bufferPfS_S_iii_param_0];
	ld.param.u64 	%rd5, [_Z18dot_mult_to_bufferPfS_S_iii_param_1];
	ld.param.u64 	%rd6, [_Z18dot_mult_to_bufferPfS_S_iii_param_2];
	ld.param.u32 	%r7, [_Z18dot_mult_to_bufferPfS_S_iii_param_3];
	ld.param.u32 	%r8, [_Z18dot_mult_to_bufferPfS_S_iii_param_5];
	mov.u32 	%r9, %ctaid.x;
	mov.u32 	%r1, %ntid.x;
	mov.u32 	%r10, %tid.x;
	mad.lo.s32 	%r12, %r9, %r1, %r10;
	mul.lo.s32 	%r3, %r8, %r7;
	setp.ge.s32 	%p1, %r12, %r3;
	@%p1 bra 	$L__BB1_3;
	mov.u32 	%r11, %nctaid.x;
	mul.lo.s32 	%r4, %r1, %r11;
	cvta.to.global.u64 	%rd1, %rd5;
	cvta.to.global.u64 	%rd2, %rd6;
	cvta.to.global.u64 	%rd3, %rd4;
$L__BB1_2:
	mul.wide.s32 	%rd7, %r12, 4;
	add.s64 	%rd8, %rd1, %rd7;
	ld.global.f32 	%f1, [%rd8];
	add.s64 	%rd9, %rd2, %rd7;
	ld.global.f32 	%f2, [%rd9];
	mul.f32 	%f3, %f1, %f2;
	add.s64 	%rd10, %rd3, %rd7;
	st.global.f32 	[%rd10], %f3;
	add.s32 	%r12, %r12, %r4;
	setp.lt.s32 	%p2, %r12, %r3;
	@%p2 bra 	$L__BB1_2;
$L__BB1_3:
	ret;

}
	// .globl	_Z22dot_mult_tensor_weightPfS_S_ii
.visible .entry _Z22dot_mult_tensor_weightPfS_S_ii(
	.param .u64 .ptr .align 1 _Z22dot_mult_tensor_weightPfS_S_ii_param_0,
	.param .u64 .ptr .align 1 _Z22dot_mult_tensor_weightPfS_S_ii_param_1,
	.param .u64 .ptr .align 1 _Z22dot_mult_tensor_weightPfS_S_ii_param_2,
	.param .u32 _Z22dot_mult_tensor_weightPfS_S_ii_param_3,
	.param .u32 _Z22dot_mult_tensor_weightPfS_S_ii_param_4
)
{
	.reg .pred 	%p<3>;
	.reg .b32 	%r<13>;
	.reg .b32 	%f<4>;
	.reg .b64 	%rd<11>;

	ld.param.u64 	%rd4, [_Z22dot_mult_tensor_weightPfS_S_ii_param_0];
	ld.param.u64 	%rd5, [_Z22dot_mult_tensor_weightPfS_S_ii_param_1];
	ld.param.u64 	%rd6, [_Z22dot_mult_tensor_weightPfS_S_ii_param_2];
	ld.param.u32 	%r7, [_Z22dot_mult_tensor_weightPfS_S_ii_param_3];
	ld.param.u32 	%r8, [_Z22dot_mult_tensor_weightPfS_S_ii_param_4];
	mov.u32 	%r9, %ctaid.x;
	mov.u32 	%r1, %ntid.x;
	mov.u32 	%r10, %tid.x;
	mad.lo.s32 	%r12, %r9, %r1, %r10;
	mul.lo.s32 	%r3, %r8, %r7;
	setp.ge.s32 	%p1, %r12, %r3;
	@%p1 bra 	$L__BB2_3;
	mov.u32 	%r11, %nctaid.x;
	mul.lo.s32 	%r4, %r1, %r11;
	cvta.to.global.u64 	%rd1, %rd5;
	cvta.to.global.u64 	%rd2, %rd6;
	cvta.to.global.u64 	%rd3, %rd4;
$L__BB2_2:
	mul.wide.s32 	%rd7, %r12, 4;
	add.s64 	%rd8, %rd1, %rd7;
	ld.global.f32 	%f1, [%rd8];
	add.s64 	%rd9, %rd2, %rd7;
	ld.global.f32 	%f2, [%rd9];
	mul.f32 	%f3, %f1, %f2;
	add.s64 	%rd10, %rd3, %rd7;
	st.global.f32 	[%rd10], %f3;
	add.s32 	%r12, %r12, %r4;
	setp.lt.s32 	%p2, %r12, %r3;
	@%p2 bra 	$L__BB2_2;
$L__BB2_3:
	ret;

}
	// .globl	_Z22dot_mult_scalar_weightPfS_S_ii
.visible .entry _Z22dot_mult_scalar_weightPfS_S_ii(
	.param .u64 .ptr .align 1 _Z22dot_mult_scalar_weightPfS_S_ii_param_0,
	.param .u64 .ptr .align 1 _Z22dot_mult_scalar_weightPfS_S_ii_param_1,
	.param .u64 .ptr .align 1 _Z22dot_mult_scalar_weightPfS_S_ii_param_2,
	.param .u32 _Z22dot_mult_scalar_weightPfS_S_ii_param_3,
	.param .u32 _Z22dot_mult_scalar_weightPfS_S_ii_param_4
)
{
	.reg .pred 	%p<3>;
	.reg .b32 	%r<14>;
	.reg .b32 	%f<4>;
	.reg .b64 	%rd<12>;

	ld.param.u64 	%rd4, [_Z22dot_mult_scalar_weightPfS_S_ii_param_0];
	ld.param.u64 	%rd5, [_Z22dot_mult_scalar_weightPfS_S_ii_param_1];
	ld.param.u64 	%rd6, [_Z22dot_mult_scalar_weightPfS_S_ii_param_2];
	ld.param.u32 	%r8, [_Z22dot_mult_scalar_weightPfS_S_ii_param_3];
	ld.param.u32 	%r7, [_Z22dot_mult_scalar_weightPfS_S_ii_param_4];
	mov.u32 	%r9, %ctaid.x;
	mov.u32 	%r1, %ntid.x;
	mov.u32 	%r10, %tid.x;
	mad.lo.s32 	%r13, %r9, %r1, %r10;
	mul.lo.s32 	%r3, %r7, %r8;
	setp.ge.s32 	%p1, %r13, %r3;
	@%p1 bra 	$L__BB3_3;
	mov.u32 	%r11, %nctaid.x;
	mul.lo.s32 	%r4, %r1, %r11;
	cvta.to.global.u64 	%rd1, %rd5;
	cvta.to.global.u64 	%rd2, %rd6;
	cvta.to.global.u64 	%rd3, %rd4;
$L__BB3_2:
	mul.wide.s32 	%rd7, %r13, 4;
	add.s64 	%rd8, %rd1, %rd7;
	ld.global.f32 	%f1, [%rd8];
	div.s32 	%r12, %r13, %r7;
	mul.wide.s32 	%rd9, %r12, 4;
	add.s64 	%rd10, %rd2, %rd9;
	ld.global.f32 	%f2, [%rd10];
	mul.f32 	%f3, %f1, %f2;
	add.s64 	%rd11, %rd3, %rd7;
	st.global.f32 	[%rd11], %f3;
	add.s32 	%r13, %r13, %r4;
	setp.lt.s32 	%p2, %r13, %r3;
	@%p2 bra 	$L__BB3_2;
$L__BB3_3:
	ret;

}
	// .globl	_Z10time_mult0PfS_S_iii
.visible .entry _Z10time_mult0PfS_S_iii(
	.param .u64 .ptr .align 1 _Z10time_mult0PfS_S_iii_param_0,
	.param .u64 .ptr .align 1 _Z10time_mult0PfS_S_iii_param_1,
	.param .u64 .ptr .align 1 _Z10time_mult0PfS_S_iii_param_2,
	.param .u32 _Z10time_mult0PfS_S_iii_param_3,
	.param .u32 _Z10time_mult0PfS_S_iii_param_4,
	.param .u32 _Z10time_mult0PfS_S_iii_param_5
)
{
	.reg .pred 	%p<13>;
	.reg .b32 	%r<50>;
	.reg .b32 	%f<125>;
	.reg .b64 	%rd<26>;

	ld.param.u64 	%rd9, [_Z10time_mult0PfS_S_iii_param_0];
	ld.param.u64 	%rd8, [_Z10time_mult0PfS_S_iii_param_1];
	ld.param.u64 	%rd10, [_Z10time_mult0PfS_S_iii_param_2];
	ld.param.u32 	%r27, [_Z10time_mult0PfS_S_iii_param_3];
	ld.param.u32 	%r25, [_Z10time_mult0PfS_S_iii_param_4];
	ld.param.u32 	%r26, [_Z10time_mult0PfS_S_iii_param_5];
	cvta.to.global.u64 	%rd1, %rd9;
	cvta.to.global.u64 	%rd2, %rd10;
	mov.u32 	%r28, %ctaid.x;
	mov.u32 	%r1, %ntid.x;
	mov.u32 	%r29, %tid.x;
	mad.lo.s32 	%r43, %r28, %r1, %r29;
	mul.lo.s32 	%r3, %r26, %r27;
	setp.ge.s32 	%p1, %r43, %r3;
	@%p1 bra 	$L__BB4_17;
	setp.lt.s32 	%p2, %r25, 1;
	@%p2 bra 	$L__BB4_17;
	and.b32  	%r4, %r25, 15;
	and.b32  	%r5, %r25, 7;
	and.b32  	%r6, %r25, 2147483632;
	and.b32  	%r7, %r25, 3;
	neg.s32 	%r8, %r6;
	add.s64 	%rd3, %rd2, 32;
	cvta.to.global.u64 	%rd4, %rd8;
	mov.u32 	%r30, %nctaid.x;
	mul.lo.s32 	%r9, %r1, %r30;
$L__BB4_3:
	setp.lt.u32 	%p3, %r25, 16;
	div.s32 	%r32, %r43, %r26;
	mul.lo.s32 	%r33, %r32, %r26;
	sub.s32 	%r34, %r43, %r33;
	mul.lo.s32 	%r11, %r34, %r25;
	mul.lo.s32 	%r12, %r32, %r25;
	mul.wide.s32 	%rd11, %r43, 4;
	add.s64 	%rd5, %rd4, %rd11;
	mov.b32 	%r48, 0;
	@%p3 bra 	$L__BB4_6;
	mov.u32 	%r44, %r12;
	mov.u32 	%r45, %r11;
	mov.u32 	%r46, %r8;
$L__BB4_5:
	.pragma "nounroll";
	mul.wide.s32 	%rd12, %r45, 4;
	add.s64 	%rd13, %rd1, %rd12;
	mul.wide.s32 	%rd14, %r44, 4;
	add.s64 	%rd15, %rd3, %rd14;
	ld.global.f32 	%f1, [%rd15+-32];
	ld.global.f32 	%f2, [%rd5];
	mul.f32 	%f3, %f1, %f2;
	atom.global.add.f32 	%f4, [%rd13], %f3;
	ld.global.f32 	%f5, [%rd15+-28];
	ld.global.f32 	%f6, [%rd5];
	mul.f32 	%f7, %f5, %f6;
	atom.global.add.f32 	%f8, [%rd13+4], %f7;
	ld.global.f32 	%f9, [%rd15+-24];
	ld.global.f32 	%f10, [%rd5];
	mul.f32 	%f11, %f9, %f10;
	atom.global.add.f32 	%f12, [%rd13+8], %f11;
	ld.global.f32 	%f13, [%rd15+-20];
	ld.global.f32 	%f14, [%rd5];
	mul.f32 	%f15, %f13, %f14;
	atom.global.add.f32 	%f16, [%rd13+12], %f15;
	ld.global.f32 	%f17, [%rd15+-16];
	ld.global.f32 	%f18, [%rd5];
	mul.f32 	%f19, %f17, %f18;
	atom.global.add.f32 	%f20, [%rd13+16], %f19;
	ld.global.f32 	%f21, [%rd15+-12];
	ld.global.f32 	%f22, [%rd5];
	mul.f32 	%f23, %f21, %f22;
	atom.global.add.f32 	%f24, [%rd13+20], %f23;
	ld.global.f32 	%f25, [%rd15+-8];
	ld.global.f32 	%f26, [%rd5];
	mul.f32 	%f27, %f25, %f26;
	atom.global.add.f32 	%f28, [%rd13+24], %f27;
	ld.global.f32 	%f29, [%rd15+-4];
	ld.global.f32 	%f30, [%rd5];
	mul.f32 	%f31, %f29, %f30;
	atom.global.add.f32 	%f32, [%rd13+28], %f31;
	ld.global.f32 	%f33, [%rd15];
	ld.global.f32 	%f34, [%rd5];
	mul.f32 	%f35, %f33, %f34;
	atom.global.add.f32 	%f36, [%rd13+32], %f35;
	ld.global.f32 	%f37, [%rd15+4];
	ld.global.f32 	%f38, [%rd5];
	mul.f32 	%f39, %f37, %f38;
	atom.global.add.f32 	%f40, [%rd13+36], %f39;
	ld.global.f32 	%f41, [%rd15+8];
	ld.global.f32 	%f42, [%rd5];
	mul.f32 	%f43, %f41, %f42;
	atom.global.add.f32 	%f44, [%rd13+40], %f43;
	ld.global.f32 	%f45, [%rd15+12];
	ld.global.f32 	%f46, [%rd5];
	mul.f32 	%f47, %f45, %f46;
	atom.global.add.f32 	%f48, [%rd13+44], %f47;
	ld.global.f32 	%f49, [%rd15+16];
	ld.global.f32 	%f50, [%rd5];
	mul.f32 	%f51, %f49, %f50;
	atom.global.add.f32 	%f52, [%rd13+48], %f51;
	ld.global.f32 	%f53, [%rd15+20];
	ld.global.f32 	%f54, [%rd5];
	mul.f32 	%f55, %f53, %f54;
	atom.global.add.f32 	%f56, [%rd13+52], %f55;
	ld.global.f32 	%f57, [%rd15+24];
	ld.global.f32 	%f58, [%rd5];
	mul.f32 	%f59, %f57, %f58;
	atom.global.add.f32 	%f60, [%rd13+56], %f59;
	ld.global.f32 	%f61, [%rd15+28];
	ld.global.f32 	%f62, [%rd5];
	mul.f32 	%f63, %f61, %f62;
	atom.global.add.f32 	%f64, [%rd13+60], %f63;
	add.s32 	%r46, %r46, 16;
	add.s32 	%r45, %r45, 16;
	add.s32 	%r44, %r44, 16;
	setp.ne.s32 	%p4, %r46, 0;
	mov.u32 	%r48, %r6;
	@%p4 bra 	$L__BB4_5;
$L__BB4_6:
	setp.eq.s32 	%p5, %r4, 0;
	@%p5 bra 	$L__BB4_16;
	add.s32 	%r35, %r4, -1;
	setp.lt.u32 	%p6, %r35, 7;
	@%p6 bra 	$L__BB4_9;
	add.s32 	%r36, %r11, %r48;
	mul.wide.s32 	%rd16, %r36, 4;
	add.s64 	%rd17, %rd1, %rd16;
	add.s32 	%r37, %r12, %r48;
	mul.wide.s32 	%rd18, %r37, 4;
	add.s64 	%rd19, %rd2, %rd18;
	ld.global.f32 	%f65, [%rd19];
	ld.global.f32 	%f66, [%rd5];
	mul.f32 	%f67, %f65, %f66;
	atom.global.add.f32 	%f68, [%rd17], %f67;
	ld.global.f32 	%f69, [%rd19+4];
	ld.global.f32 	%f70, [%rd5];
	mul.f32 	%f71, %f69, %f70;
	atom.global.add.f32 	%f72, [%rd17+4], %f71;
	ld.global.f32 	%f73, [%rd19+8];
	ld.global.f32 	%f74, [%rd5];
	mul.f32 	%f75, %f73, %f74;
	atom.global.add.f32 	%f76, [%rd17+8], %f75;
	ld.global.f32 	%f77, [%rd19+12];
	ld.global.f32 	%f78, [%rd5];
	mul.f32 	%f79, %f77, %f78;
	atom.global.add.f32 	%f80, [%rd17+12], %f79;
	ld.global.f32 	%f81, [%rd19+16];
	ld.global.f32 	%f82, [%rd5];
	mul.f32 	%f83, %f81, %f82;
	atom.global.add.f32 	%f84, [%rd17+16], %f83;
	ld.global.f32 	%f85, [%rd19+20];
	ld.global.f32 	%f86, [%rd5];
	mul.f32 	%f87, %f85, %f86;
	atom.global.add.f32 	%f88, [%rd17+20], %f87;
	ld.global.f32 	%f89, [%rd19+24];
	ld.global.f32 	%f90, [%rd5];
	mul.f32 	%f91, %f89, %f90;
	atom.global.add.f32 	%f92, [%rd17+24], %f91;
	ld.global.f32 	%f93, [%rd19+28];
	ld.global.f32 	%f94, [%rd5];
	mul.f32 	%f95, %f93, %f94;
	atom.global.add.f32 	%f96, [%rd17+28], %f95;
	add.s32 	%r48, %r48, 8;
$L__BB4_9:
	setp.eq.s32 	%p7, %r5, 0;
	@%p7 bra 	$L__BB4_16;
	add.s32 	%r38, %r5, -1;
	setp.lt.u32 	%p8, %r38, 3;
	@%p8 bra 	$L__BB4_12;
	add.s32 	%r39, %r11, %r48;
	mul.wide.s32 	%rd20, %r39, 4;
	add.s64 	%rd21, %rd1, %rd20;
	add.s32 	%r40, %r12, %r48;
	mul.wide.s32 	%rd22, %r40, 4;
	add.s64 	%rd23, %rd2, %rd22;
	ld.global.f32 	%f97, [%rd23];
	ld.global.f32 	%f98, [%rd5];
	mul.f32 	%f99, %f97, %f98;
	atom.global.add.f32 	%f100, [%rd21], %f99;
	ld.global.f32 	%f101, [%rd23+4];
	ld.global.f32 	%f102, [%rd5];
	mul.f32 	%f103, %f101, %f102;
	atom.global.add.f32 	%f104, [%rd21+4], %f103;
	ld.global.f32 	%f105, [%rd23+8];
	ld.global.f32 	%f106, [%rd5];
	mul.f32 	%f107, %f105, %f106;
	atom.global.add.f32 	%f108, [%rd21+8], %f107;
	ld.global.f32 	%f109, [%rd23+12];
	ld.global.f32 	%f110, [%rd5];
	mul.f32 	%f111, %f109, %f110;
	atom.global.add.f32 	%f112, [%rd21+12], %f111;
	add.s32 	%r48, %r48, 4;
$L__BB4_12:
	setp.eq.s32 	%p9, %r7, 0;
	@%p9 bra 	$L__BB4_16;
	setp.eq.s32 	%p10, %r7, 1;
	add.s32 	%r41, %r11, %r48;
	mul.wide.s32 	%rd24, %r41, 4;
	add.s64 	%rd6, %rd1, %rd24;
	add.s32 	%r42, %r12, %r48;
	mul.wide.s32 	%rd25, %r42, 4;
	add.s64 	%rd7, %rd2, %rd25;
	ld.global.f32 	%f113, [%rd7];
	ld.global.f32 	%f114, [%rd5];
	mul.f32 	%f115, %f113, %f114;
	atom.global.add.f32 	%f116, [%rd6], %f115;
	@%p10 bra 	$L__BB4_16;
	setp.eq.s32 	%p11, %r7, 2;
	ld.global.f32 	%f117, [%rd7+4];
	ld.global.f32 	%f118, [%rd5];
	mul.f32 	%f119, %f117, %f118;
	atom.global.add.f32 	%f120, [%rd6+4], %f119;
	@%p11 bra 	$L__BB4_16;
	ld.global.f32 	%f121, [%rd7+8];
	ld.global.f32 	%f122, [%rd5];
	mul.f32 	%f123, %f121, %f122;
	atom.global.add.f32 	%f124, [%rd6+8], %f123;
$L__BB4_16:
	add.s32 	%r43, %r43, %r9;
	setp.lt.s32 	%p12, %r43, %r3;
	@%p12 bra 	$L__BB4_3;
$L__BB4_17:
	ret;

}
	// .globl	_Z10time_mult1PfS_S_iii
.visible .entry _Z10time_mult1PfS_S_iii(
	.param .u64 .ptr .align 1 _Z10time_mult1PfS_S_iii_param_0,
	.param .u64 .ptr .align 1 _Z10time_mult1PfS_S_iii_param_1,
	.param .u64 .ptr .align 1 _Z10time_mult1PfS_S_iii_param_2,
	.param .u32 _Z10time_mult1PfS_S_iii_param_3,
	.param .u32 _Z10time_mult1PfS_S_iii_param_4,
	.param .u32 _Z10time_mult1PfS_S_iii_param_5
)
{
	.reg .pred 	%p<11>;
	.reg .b32 	%r<49>;
	.reg .b32 	%f<61>;
	.reg .b64 	%rd<54>;

	ld.param.u64 	%rd5, [_Z10time_mult1PfS_S_iii_param_1];
	ld.param.u64 	%rd6, [_Z10time_mult1PfS_S_iii_param_2];
	ld.param.u32 	%r26, [_Z10time_mult1PfS_S_iii_param_3];
	ld.param.u32 	%r27, [_Z10time_mult1PfS_S_iii_param_4];
	ld.param.u32 	%r28, [_Z10time_mult1PfS_S_iii_param_5];
	cvta.to.global.u64 	%rd1, %rd5;
	cvta.to.global.u64 	%rd2, %rd6;
	mov.u32 	%r29, %ctaid.x;
	mov.u32 	%r1, %ntid.x;
	mov.u32 	%r30, %tid.x;
	mad.lo.s32 	%r42, %r29, %r1, %r30;
	mul.lo.s32 	%r3, %r28, %r27;
	setp.ge.s32 	%p1, %r42, %r3;
	@%p1 bra 	$L__BB5_15;
	setp.lt.s32 	%p2, %r26, 1;
	@%p2 bra 	$L__BB5_15;
	and.b32  	%r4, %r26, 7;
	and.b32  	%r5, %r26, 2147483640;
	and.b32  	%r6, %r26, 1;
	neg.s32 	%r7, %r5;
	shl.b32 	%r8, %r28, 3;
	shl.b32 	%r9, %r27, 3;
	mov.u32 	%r31, %nctaid.x;
	mul.lo.s32 	%r10, %r1, %r31;
	mul.wide.s32 	%rd45, %r27, 4;
	mul.wide.s32 	%rd47, %r28, 4;
$L__BB5_3:
	ld.param.u64 	%rd53, [_Z10time_mult1PfS_S_iii_param_0];
	setp.lt.u32 	%p3, %r26, 8;
	cvta.to.global.u64 	%rd7, %rd53;
	mul.wide.s32 	%rd8, %r42, 4;
	add.s64 	%rd3, %rd7, %rd8;
	div.s32 	%r13, %r42, %r27;
	mul.lo.s32 	%r33, %r13, %r27;
	sub.s32 	%r12, %r42, %r33;
	mov.b32 	%r47, 0;
	@%p3 bra 	$L__BB5_6;
	mov.u32 	%r43, %r12;
	mov.u32 	%r44, %r13;
	mov.u32 	%r45, %r7;
$L__BB5_5:
	.pragma "nounroll";
	mul.wide.s32 	%rd9, %r43, 4;
	add.s64 	%rd10, %rd2, %rd9;
	ld.global.f32 	%f1, [%rd10];
	mul.wide.s32 	%rd11, %r44, 4;
	add.s64 	%rd12, %rd1, %rd11;
	ld.global.f32 	%f2, [%rd12];
	mul.f32 	%f3, %f1, %f2;
	atom.global.add.f32 	%f4, [%rd3], %f3;
	mul.wide.s32 	%rd13, %r27, 4;
	add.s64 	%rd14, %rd10, %rd13;
	ld.global.f32 	%f5, [%rd14];
	mul.wide.s32 	%rd15, %r28, 4;
	add.s64 	%rd16, %rd12, %rd15;
	ld.global.f32 	%f6, [%rd16];
	mul.f32 	%f7, %f5, %f6;
	atom.global.add.f32 	%f8, [%rd3], %f7;
	add.s64 	%rd17, %rd14, %rd13;
	ld.global.f32 	%f9, [%rd17];
	add.s64 	%rd18, %rd16, %rd15;
	ld.global.f32 	%f10, [%rd18];
	mul.f32 	%f11, %f9, %f10;
	atom.global.add.f32 	%f12, [%rd3], %f11;
	add.s64 	%rd19, %rd17, %rd13;
	ld.global.f32 	%f13, [%rd19];
	add.s64 	%rd20, %rd18, %rd15;
	ld.global.f32 	%f14, [%rd20];
	mul.f32 	%f15, %f13, %f14;
	atom.global.add.f32 	%f16, [%rd3], %f15;
	add.s64 	%rd21, %rd19, %rd13;
	ld.global.f32 	%f17, [%rd21];
	add.s64 	%rd22, %rd20, %rd15;
	ld.global.f32 	%f18, [%rd22];
	mul.f32 	%f19, %f17, %f18;
	atom.global.add.f32 	%f20, [%rd3], %f19;
	add.s64 	%rd23, %rd21, %rd13;
	ld.global.f32 	%f21, [%rd23];
	add.s64 	%rd24, %rd22, %rd15;
	ld.global.f32 	%f22, [%rd24];
	mul.f32 	%f23, %f21, %f22;
	atom.global.add.f32 	%f24, [%rd3], %f23;
	add.s64 	%rd25, %rd23, %rd13;
	ld.global.f32 	%f25, [%rd25];
	add.s64 	%rd26, %rd24, %rd15;
	ld.global.f32 	%f26, [%rd26];
	mul.f32 	%f27, %f25, %f26;
	atom.global.add.f32 	%f28, [%rd3], %f27;
	add.s64 	%rd27, %rd25, %rd13;
	ld.global.f32 	%f29, [%rd27];
	add.s64 	%rd28, %rd26, %rd15;
	ld.global.f32 	%f30, [%rd28];
	mul.f32 	%f31, %f29, %f30;
	atom.global.add.f32 	%f32, [%rd3], %f31;
	add.s32 	%r45, %r45, 8;
	add.s32 	%r44, %r44, %r8;
	add.s32 	%r43, %r43, %r9;
	setp.ne.s32 	%p4, %r45, 0;
	mov.u32 	%r47, %r5;
	@%p4 bra 	$L__BB5_5;
$L__BB5_6:
	setp.eq.s32 	%p5, %r4, 0;
	@%p5 bra 	$L__BB5_14;
	add.s32 	%r34, %r4, -1;
	setp.lt.u32 	%p6, %r34, 3;
	@%p6 bra 	$L__BB5_9;
	mad.lo.s32 	%r35, %r47, %r27, %r12;
	mul.wide.s32 	%rd29, %r35, 4;
	add.s64 	%rd30, %rd2, %rd29;
	ld.global.f32 	%f33, [%rd30];
	mad.lo.s32 	%r36, %r47, %r28, %r13;
	mul.wide.s32 	%rd31, %r36, 4;
	add.s64 	%rd32, %rd1, %rd31;
	ld.global.f32 	%f34, [%rd32];
	mul.f32 	%f35, %f33, %f34;
	atom.global.add.f32 	%f36, [%rd3], %f35;
	add.s64 	%rd34, %rd30, %rd45;
	ld.global.f32 	%f37, [%rd34];
	add.s64 	%rd36, %rd32, %rd47;
	ld.global.f32 	%f38, [%rd36];
	mul.f32 	%f39, %f37, %f38;
	atom.global.add.f32 	%f40, [%rd3], %f39;
	add.s64 	%rd37, %rd34, %rd45;
	ld.global.f32 	%f41, [%rd37];
	add.s64 	%rd38, %rd36, %rd47;
	ld.global.f32 	%f42, [%rd38];
	mul.f32 	%f43, %f41, %f42;
	atom.global.add.f32 	%f44, [%rd3], %f43;
	add.s64 	%rd39, %rd37, %rd45;
	ld.global.f32 	%f45, [%rd39];
	add.s64 	%rd40, %rd38, %rd47;
	ld.global.f32 	%f46, [%rd40];
	mul.f32 	%f47, %f45, %f46;
	atom.global.add.f32 	%f48, [%rd3], %f47;
	add.s32 	%r47, %r47, 4;
$L__BB5_9:
	and.b32  	%r37, %r26, 3;
	setp.eq.s32 	%p7, %r37, 0;
	@%p7 bra 	$L__BB5_14;
	setp.eq.s32 	%p8, %r37, 1;
	@%p8 bra 	$L__BB5_12;
	mad.lo.s32 	%r38, %r47, %r27, %r12;
	mul.wide.s32 	%rd41, %r38, 4;
	add.s64 	%rd42, %rd2, %rd41;
	ld.global.f32 	%f49, [%rd42];
	mad.lo.s32 	%r39, %r47, %r28, %r13;
	mul.wide.s32 	%rd43, %r39, 4;
	add.s64 	%rd44, %rd1, %rd43;
	ld.global.f32 	%f50, [%rd44];
	mul.f32 	%f51, %f49, %f50;
	atom.global.add.f32 	%f52, [%rd3], %f51;
	add.s64 	%rd46, %rd42, %rd45;
	ld.global.f32 	%f53, [%rd46];
	add.s64 	%rd48, %rd44, %rd47;
	ld.global.f32 	%f54, [%rd48];
	mul.f32 	%f55, %f53, %f54;
	atom.global.add.f32 	%f56, [%rd3], %f55;
	add.s32 	%r47, %r47, 2;
$L__BB5_12:
	setp.eq.s32 	%p9, %r6, 0;
	@%p9 bra 	$L__BB5_14;
	mad.lo.s32 	%r40, %r47, %r27, %r12;
	mul.wide.s32 	%rd49, %r40, 4;
	add.s64 	%rd50, %rd2, %rd49;
	ld.global.f32 	%f57, [%rd50];
	mad.lo.s32 	%r41, %r47, %r28, %r13;
	mul.wide.s32 	%rd51, %r41, 4;
	add.s64 	%rd52, %rd1, %rd51;
	ld.global.f32 	%f58, [%rd52];
	mul.f32 	%f59, %f57, %f58;
	atom.global.add.f32 	%f60, [%rd3], %f59;
$L__BB5_14:
	add.s32 	%r42, %r42, %r10;
	setp.lt.s32 	%p10, %r42, %r3;
	@%p10 bra 	$L__BB5_3;
$L__BB5_15:
	ret;

}
	// .globl	_Z25time_mult_to_combine_gradPfS_S_iii
.visible .entry _Z25time_mult_to_combine_gradPfS_S_iii(
	.param .u64 .ptr .align 1 _Z25time_mult_to_combine_gradPfS_S_iii_param_0,
	.param .u64 .ptr .align 1 _Z25time_mult_to_combine_gradPfS_S_iii_param_1,
	.param .u64 .ptr .align 1 _Z25time_mult_to_combine_gradPfS_S_iii_param_2,
	.param .u32 _Z25time_mult_to_combine_gradPfS_S_iii_param_3,
	.param .u32 _Z25time_mult_to_combine_gradPfS_S_iii_param_4,
	.param .u32 _Z25time_mult_to_combine_gradPfS_S_iii_param_5
)
{
	.reg .pred 	%p<13>;
	.reg .b32 	%r<50>;
	.reg .b32 	%f<125>;
	.reg .b64 	%rd<26>;

	ld.param.u64 	%rd9, [_Z25time_mult_to_combine_gradPfS_S_iii_param_0];
	ld.param.u64 	%rd8, [_Z25time_mult_to_combine_gradPfS_S_iii_param_1];
	ld.param.u64 	%rd10, [_Z25time_mult_to_combine_gradPfS_S_iii_param_2];
	ld.param.u32 	%r27, [_Z25time_mult_to_combine_gradPfS_S_iii_param_3];
	ld.param.u32 	%r25, [_Z25time_mult_to_combine_gradPfS_S_iii_param_4];
	ld.param.u32 	%r26, [_Z25time_mult_to_combine_gradPfS_S_iii_param_5];
	cvta.to.global.u64 	%rd1, %rd9;
	cvta.to.global.u64 	%rd2, %rd10;
	mov.u32 	%r28, %ctaid.x;
	mov.u32 	%r1, %ntid.x;
	mov.u32 	%r29, %tid.x;
	mad.lo.s32 	%r43, %r28, %r1, %r29;
	mul.lo.s32 	%r3, %r25, %r27;
	setp.ge.s32 	%p1, %r43, %r3;
	@%p1 bra 	$L__BB6_17;
	setp.lt.s32 	%p2, %r26, 1;
	@%p2 bra 	$L__BB6_17;
	and.b32  	%r4, %r26, 15;
	and.b32  	%r5, %r26, 7;
	and.b32  	%r6, %r26, 2147483632;
	and.b32  	%r7, %r26, 3;
	neg.s32 	%r8, %r6;
	add.s64 	%rd3, %rd2, 32;
	cvta.to.global.u64 	%rd4, %rd8;
	mov.u32 	%r30, %nctaid.x;
	mul.lo.s32 	%r9, %r1, %r30;
$L__BB6_3:
	setp.lt.u32 	%p3, %r26, 16;
	div.s32 	%r32, %r43, %r25;
	mul.lo.s32 	%r33, %r32, %r25;
	sub.s32 	%r34, %r43, %r33;
	mul.lo.s32 	%r11, %r34, %r26;
	mul.lo.s32 	%r12, %r32, %r26;
	mul.wide.s32 	%rd11, %r43, 4;
	add.s64 	%rd5, %rd4, %rd11;
	mov.b32 	%r48, 0;
	@%p3 bra 	$L__BB6_6;
	mov.u32 	%r44, %r12;
	mov.u32 	%r45, %r11;
	mov.u32 	%r46, %r8;
$L__BB6_5:
	.pragma "nounroll";
	mul.wide.s32 	%rd12, %r45, 4;
	add.s64 	%rd13, %rd1, %rd12;
	mul.wide.s32 	%rd14, %r44, 4;
	add.s64 	%rd15, %rd3, %rd14;
	ld.global.f32 	%f1, [%rd15+-32];
	ld.global.f32 	%f2, [%rd5];
	mul.f32 	%f3, %f1, %f2;
	atom.global.add.f32 	%f4, [%rd13], %f3;
	ld.global.f32 	%f5, [%rd15+-28];
	ld.global.f32 	%f6, [%rd5];
	mul.f32 	%f7, %f5, %f6;
	atom.global.add.f32 	%f8, [%rd13+4], %f7;
	ld.global.f32 	%f9, [%rd15+-24];
	ld.global.f32 	%f10, [%rd5];
	mul.f32 	%f11, %f9, %f10;
	atom.global.add.f32 	%f12, [%rd13+8], %f11;
	ld.global.f32 	%f13, [%rd15+-20];
	ld.global.f32 	%f14, [%rd5];
	mul.f32 	%f15, %f13, %f14;
	atom.global.add.f32 	%f16, [%rd13+12], %f15;
	ld.global.f32 	%f17, [%rd15+-16];
	ld.global.f32 	%f18, [%rd5];
	mul.f32 	%f19, %f17, %f18;
	atom.global.add.f32 	%f20, [%rd13+16], %f19;
	ld.global.f32 	%f21, [%rd15+-12];
	ld.global.f32 	%f22, [%rd5];
	mul.f32 	%f23, %f21, %f22;
	atom.global.add.f32 	%f24, [%rd13+20], %f23;
	ld.global.f32 	%f25, [%rd15+-8];
	ld.global.f32 	%f26, [%rd5];
	mul.f32 	%f27, %f25, %f26;
	atom.global.add.f32 	%f28, [%rd13+24], %f27;
	ld.global.f32 	%f29, [%rd15+-4];
	ld.global.f32 	%f30, [%rd5];
	mul.f32 	%f31, %f29, %f30;
	atom.global.add.f32 	%f32, [%rd13+28], %f31;
	ld.global.f32 	%f33, [%rd15];
	ld.global.f32 	%f34, [%rd5];
	mul.f32 	%f35, %f33, %f34;
	atom.global.add.f32 	%f36, [%rd13+32], %f35;
	ld.global.f32 	%f37, [%rd15+4];
	ld.global.f32 	%f38, [%rd5];
	mul.f32 	%f39, %f37, %f38;
	atom.global.add.f32 	%f40, [%rd13+36], %f39;
	ld.global.f32 	%f41, [%rd15+8];
	ld.global.f32 	%f42, [%rd5];
	mul.f32 	%f43, %f41, %f42;
	atom.global.add.f32 	%f44, [%rd13+40], %f43;
	ld.global.f32 	%f45, [%rd15+12];
	ld.global.f32 	%f46, [%rd5];
	mul.f32 	%f47, %f45, %f46;
	atom.global.add.f32 	%f48, [%rd13+44], %f47;
	ld.global.f32 	%f49, [%rd15+16];
	ld.global.f32 	%f50, [%rd5];
	mul.f32 	%f51, %f49, %f50;
	atom.global.add.f32 	%f52, [%rd13+48], %f51;
	ld.global.f32 	%f53, [%rd15+20];
	ld.global.f32 	%f54, [%rd5];
	mul.f32 	%f55, %f53, %f54;
	atom.global.add.f32 	%f56, [%rd13+52], %f55;
	ld.global.f32 	%f57, [%rd15+24];
	ld.global.f32 	%f58, [%rd5];
	mul.f32 	%f59, %f57, %f58;
	atom.global.add.f32 	%f60, [%rd13+56], %f59;
	ld.global.f32 	%f61, [%rd15+28];
	ld.global.f32 	%f62, [%rd5];
	mul.f32 	%f63, %f61, %f62;
	atom.global.add.f32 	%f64, [%rd13+60], %f63;
	add.s32 	%r46, %r46, 16;
	add.s32 	%r45, %r45, 16;
	add.s32 	%r44, %r44, 16;
	setp.ne.s32 	%p4, %r46, 0;
	mov.u32 	%r48, %r6;
	@%p4 bra 	$L__BB6_5;
$L__BB6_6:
	setp.eq.s32 	%p5, %r4, 0;
	@%p5 bra 	$L__BB6_16;
	add.s32 	%r35, %r4, -1;
	setp.lt.u32 	%p6, %r35, 7;
	@%p6 bra 	$L__BB6_9;
	add.s32 	%r36, %r11, %r48;
	mul.wide.s32 	%rd16, %r36, 4;
	add.s64 	%rd17, %rd1, %rd16;
	add.s32 	%r37, %r12, %r48;
	mul.wide.s32 	%rd18, %r37, 4;
	add.s64 	%rd19, %rd2, %rd18;
	ld.global.f32 	%f65, [%rd19];
	ld.global.f32 	%f66, [%rd5];
	mul.f32 	%f67, %f65, %f66;
	atom.global.add.f32 	%f68, [%rd17], %f67;
	ld.global.f32 	%f69, [%rd19+4];
	ld.global.f32 	%f70, [%rd5];
	mul.f32 	%f71, %f69, %f70;
	atom.global.add.f32 	%f72, [%rd17+4], %f71;
	ld.global.f32 	%f73, [%rd19+8];
	ld.global.f32 	%f74, [%rd5];
	mul.f32 	%f75, %f73, %f74;
	atom.global.add.f32 	%f76, [%rd17+8], %f75;
	ld.global.f32 	%f77, [%rd19+12];
	ld.global.f32 	%f78, [%rd5];
	mul.f32 	%f79, %f77, %f78;
	atom.global.add.f32 	%f80, [%rd17+12], %f79;
	ld.global.f32 	%f81, [%rd19+16];
	ld.global.f32 	%f82, [%rd5];
	mul.f32 	%f83, %f81, %f82;
	atom.global.add.f32 	%f84, [%rd17+16], %f83;
	ld.global.f32 	%f85, [%rd19+20];
	ld.global.f32 	%f86, [%rd5];
	mul.f32 	%f87, %f85, %f86;
	atom.global.add.f32 	%f88, [%rd17+20], %f87;
	ld.global.f32 	%f89, [%rd19+24];
	ld.global.f32 	%f90, [%rd5];
	mul.f32 	%f91, %f89, %f90;
	atom.global.add.f32 	%f92, [%rd17+24], %f91;
	ld.global.f32 	%f93, [%rd19+28];
	ld.global.f32 	%f94, [%rd5];
	mul.f32 	%f95, %f93, %f94;
	atom.global.add.f32 	%f96, [%rd17+28], %f95;
	add.s32 	%r48, %r48, 8;
$L__BB6_9:
	setp.eq.s32 	%p7, %r5, 0;
	@%p7 bra 	$L__BB6_16;
	add.s32 	%r38, %r5, -1;
	setp.lt.u32 	%p8, %r38, 3;
	@%p8 bra 	$L__BB6_12;
	add.s32 	%r39, %r11, %r48;
	mul.wide.s32 	%rd20, %r39, 4;
	add.s64 	%rd21, %rd1, %rd20;
	add.s32 	%r40, %r12, %r48;
	mul.wide.s32 	%rd22, %r40, 4;
	add.s64 	%rd23, %rd2, %rd22;
	ld.global.f32 	%f97, [%rd23];
	ld.global.f32 	%f98, [%rd5];
	mul.f32 	%f99, %f97, %f98;
	atom.global.add.f32 	%f100, [%rd21], %f99;
	ld.global.f32 	%f101, [%rd23+4];
	ld.global.f32 	%f102, [%rd5];
	mul.f32 	%f103, %f101, %f102;
	atom.global.add.f32 	%f104, [%rd21+4], %f103;
	ld.global.f32 	%f105, [%rd23+8];
	ld.global.f32 	%f106, [%rd5];
	mul.f32 	%f107, %f105, %f106;
	atom.global.add.f32 	%f108, [%rd21+8], %f107;
	ld.global.f32 	%f109, [%rd23+12];
	ld.global.f32 	%f110, [%rd5];
	mul.f32 	%f111, %f109, %f110;
	atom.global.add.f32 	%f112, [%rd21+12], %f111;
	add.s32 	%r48, %r48, 4;
$L__BB6_12:
	setp.eq.s32 	%p9, %r7, 0;
	@%p9 bra 	$L__BB6_16;
	setp.eq.s32 	%p10, %r7, 1;
	add.s32 	%r41, %r11, %r48;
	mul.wide.s32 	%rd24, %r41, 4;
	add.s64 	%rd6, %rd1, %rd24;
	add.s32 	%r42, %r12, %r48;
	mul.wide.s32 	%rd25, %r42, 4;
	add.s64 	%rd7, %rd2, %rd25;
	ld.global.f32 	%f113, [%rd7];
	ld.global.f32 	%f114, [%rd5];
	mul.f32 	%f115, %f113, %f114;
	atom.global.add.f32 	%f116, [%rd6], %f115;
	@%p10 bra 	$L__BB6_16;
	setp.eq.s32 	%p11, %r7, 2;
	ld.global.f32 	%f117, [%rd7+4];
	ld.global.f32 	%f118, [%rd5];
	mul.f32 	%f119, %f117, %f118;
	atom.global.add.f32 	%f120, [%rd6+4], %f119;
	@%p11 bra 	$L__BB6_16;
	ld.global.f32 	%f121, [%rd7+8];
	ld.global.f32 	%f122, [%rd5];
	mul.f32 	%f123, %f121, %f122;
	atom.global.add.f32 	%f124, [%rd6+8], %f123;
$L__BB6_16:
	add.s32 	%r43, %r43, %r9;
	setp.lt.s32 	%p12, %r43, %r3;
	@%p12 bra 	$L__BB6_3;
$L__BB6_17:
	ret;

}
	// .globl	_Z26time_mult_to_combine_grad1PfS_S_iii
.visible .entry _Z26time_mult_to_combine_grad1PfS_S_iii(
	.param .u64 .ptr .align 1 _Z26time_mult_to_combine_grad1PfS_S_iii_param_0,
	.param .u64 .ptr .align 1 _Z26time_mult_to_combine_grad1PfS_S_iii_param_1,
	.param .u64 .ptr .align 1 _Z26time_mult_to_combine_grad1PfS_S_iii_param_2,
	.param .u32 _Z26time_mult_to_combine_grad1PfS_S_iii_param_3,
	.param .u32 _Z26time_mult_to_combine_grad1PfS_S_iii_param_4,
	.param .u32 _Z26time_mult_to_combine_grad1PfS_S_iii_param_5
)
{
	.reg .pred 	%p<11>;
	.reg .b32 	%r<49>;
	.reg .b32 	%f<61>;
	.reg .b64 	%rd<54>;

	ld.param.u64 	%rd5, [_Z26time_mult_to_combine_grad1PfS_S_iii_param_1];
	ld.param.u64 	%rd6, [_Z26time_mult_to_combine_grad1PfS_S_iii_param_2];
	ld.param.u32 	%r26, [_Z26time_mult_to_combine_grad1PfS_S_iii_param_3];
	ld.param.u32 	%r27, [_Z26time_mult_to_combine_grad1PfS_S_iii_param_4];
	ld.param.u32 	%r28, [_Z26time_mult_to_combine_grad1PfS_S_iii_param_5];
	cvta.to.global.u64 	%rd1, %rd5;
	cvta.to.global.u64 	%rd2, %rd6;
	mov.u32 	%r29, %ctaid.x;
	mov.u32 	%r1, %ntid.x;
	mov.u32 	%r30, %tid.x;
	mad.lo.s32 	%r42, %r29, %r1, %r30;
	mul.lo.s32 	%r3, %r28, %r27;
	setp.ge.s32 	%p1, %r42, %r3;
	@%p1 bra 	$L__BB7_15;
	setp.lt.s32 	%p2, %r26, 1;
	@%p2 bra 	$L__BB7_15;
	and.b32  	%r4, %r26, 7;
	and.b32  	%r5, %r26, 2147483640;
	and.b32  	%r6, %r26, 1;
	neg.s32 	%r7, %r5;
	shl.b32 	%r8, %r27, 3;
	shl.b32 	%r9, %r28, 3;
	mov.u32 	%r31, %nctaid.x;
	mul.lo.s32 	%r10, %r1, %r31;
	mul.wide.s32 	%rd45, %r28, 4;
	mul.wide.s32 	%rd47, %r27, 4;
$L__BB7_3:
	ld.param.u64 	%rd53, [_Z26time_mult_to_combine_grad1PfS_S_iii_param_0];
	setp.lt.u32 	%p3, %r26, 8;
	cvta.to.global.u64 	%rd7, %rd53;
	mul.wide.s32 	%rd8, %r42, 4;
	add.s64 	%rd3, %rd7, %rd8;
	div.s32 	%r13, %r42, %r28;
	mul.lo.s32 	%r33, %r13, %r28;
	sub.s32 	%r12, %r42, %r33;
	mov.b32 	%r47, 0;
	@%p3 bra 	$L__BB7_6;
	mov.u32 	%r43, %r12;
	mov.u32 	%r44, %r13;
	mov.u32 	%r45, %r7;
$L__BB7_5:
	.pragma "nounroll";
	mul.wide.s32 	%rd9, %r43, 4;
	add.s64 	%rd10, %rd2, %rd9;
	ld.global.f32 	%f1, [%rd10];
	mul.wide.s32 	%rd11, %r44, 4;
	add.s64 	%rd12, %rd1, %rd11;
	ld.global.f32 	%f2, [%rd12];
	mul.f32 	%f3, %f1, %f2;
	atom.global.add.f32 	%f4, [%rd3], %f3;
	mul.wide.s32 	%rd13, %r28, 4;
	add.s64 	%rd14, %rd10, %rd13;
	ld.global.f32 	%f5, [%rd14];
	mul.wide.s32 	%rd15, %r27, 4;
	add.s64 	%rd16, %rd12, %rd15;
	ld.global.f32 	%f6, [%rd16];
	mul.f32 	%f7, %f5, %f6;
	atom.global.add.f32 	%f8, [%rd3], %f7;
	add.s64 	%rd17, %rd14, %rd13;
	ld.global.f32 	%f9, [%rd17];
	add.s64 	%rd18, %rd16, %rd15;
	ld.global.f32 	%f10, [%rd18];
	mul.f32 	%f11, %f9, %f10;
	atom.global.add.f32 	%f12, [%rd3], %f11;
	add.s64 	%rd19, %rd17, %rd13;
	ld.global.f32 	%f13, [%rd19];
	add.s64 	%rd20, %rd18, %rd15;
	ld.global.f32 	%f14, [%rd20];
	mul.f32 	%f15, %f13, %f14;
	atom.global.add.f32 	%f16, [%rd3], %f15;
	add.s64 	%rd21, %rd19, %rd13;
	ld.global.f32 	%f17, [%rd21];
	add.s64 	%rd22, %rd20, %rd15;
	ld.global.f32 	%f18, [%rd22];
	mul.f32 	%f19, %f17, %f18;
	atom.global.add.f32 	%f20, [%rd3], %f19;
	add.s64 	%rd23, %rd21, %rd13;
	ld.global.f32 	%f21, [%rd23];
	add.s64 	%rd24, %rd22, %rd15;
	ld.global.f32 	%f22, [%rd24];
	mul.f32 	%f23, %f21, %f22;
	atom.global.add.f32 	%f24, [%rd3], %f23;
	add.s64 	%rd25, %rd23, %rd13;
	ld.global.f32 	%f25, [%rd25];
	add.s64 	%rd26, %rd24, %rd15;
	ld.global.f32 	%f26, [%rd26];
	mul.f32 	%f27, %f25, %f26;
	atom.global.add.f32 	%f28, [%rd3], %f27;
	add.s64 	%rd27, %rd25, %rd13;
	ld.global.f32 	%f29, [%rd27];
	add.s64 	%rd28, %rd26, %rd15;
	ld.global.f32 	%f30, [%rd28];
	mul.f32 	%f31, %f29, %f30;
	atom.global.add.f32 	%f32, [%rd3], %f31;
	add.s32 	%r45, %r45, 8;
	add.s32 	%r44, %r44, %r8;
	add.s32 	%r43, %r43, %r9;
	setp.ne.s32 	%p4, %r45, 0;
	mov.u32 	%r47, %r5;
	@%p4 bra 	$L__BB7_5;
$L__BB7_6:
	setp.eq.s32 	%p5, %r4, 0;
	@%p5 bra 	$L__BB7_14;
	add.s32 	%r34, %r4, -1;
	setp.lt.u32 	%p6, %r34, 3;
	@%p6 bra 	$L__BB7_9;
	mad.lo.s32 	%r35, %r47, %r28, %r12;
	mul.wide.s32 	%rd29, %r35, 4;
	add.s64 	%rd30, %rd2, %rd29;
	ld.global.f32 	%f33, [%rd30];
	mad.lo.s32 	%r36, %r47, %r27, %r13;
	mul.wide.s32 	%rd31, %r36, 4;
	add.s64 	%rd32, %rd1, %rd31;
	ld.global.f32 	%f34, [%rd32];
	mul.f32 	%f35, %f33, %f34;
	atom.global.add.f32 	%f36, [%rd3], %f35;
	add.s64 	%rd34, %rd30, %rd45;
	ld.global.f32 	%f37, [%rd34];
	add.s64 	%rd36, %rd32, %rd47;
	ld.global.f32 	%f38, [%rd36];
	mul.f32 	%f39, %f37, %f38;
	atom.global.add.f32 	%f40, [%rd3], %f39;
	add.s64 	%rd37, %rd34, %rd45;
	ld.global.f32 	%f41, [%rd37];
	add.s64 	%rd38, %rd36, %rd47;
	ld.global.f32 	%f42, [%rd38];
	mul.f32 	%f43, %f41, %f42;
	atom.global.add.f32 	%f44, [%rd3], %f43;
	add.s64 	%rd39, %rd37, %rd45;
	ld.global.f32 	%f45, [%rd39];
	add.s64 	%rd40, %rd38, %rd47;
	ld.global.f32 	%f46, [%rd40];
	mul.f32 	%f47, %f45, %f46;
	atom.global.add.f32 	%f48, [%rd3], %f47;
	add.s32 	%r47, %r47, 4;
$L__BB7_9:
	and.b32  	%r37, %r26, 3;
	setp.eq.s32 	%p7, %r37, 0;
	@%p7 bra 	$L__BB7_14;
	setp.eq.s32 	%p8, %r37, 1;
	@%p8 bra 	$L__BB7_12;
	mad.lo.s32 	%r38, %r47, %r28, %r12;
	mul.wide.s32 	%rd41, %r38, 4;
	add.s64 	%rd42, %rd2, %rd41;
	ld.global.f32 	%f49, [%rd42];
	mad.lo.s32 	%r39, %r47, %r27, %r13;
	mul.wide.s32 	%rd43, %r39, 4;
	add.s64 	%rd44, %rd1, %rd43;
	ld.global.f32 	%f50, [%rd44];
	mul.f32 	%f51, %f49, %f50;
	atom.global.add.f32 	%f52, [%rd3], %f51;
	add.s64 	%rd46, %rd42, %rd45;
	ld.global.f32 	%f53, [%rd46];
	add.s64 	%rd48, %rd44, %rd47;
	ld.global.f32 	%f54, [%rd48];
	mul.f32 	%f55, %f53, %f54;
	atom.global.add.f32 	%f56, [%rd3], %f55;
	add.s32 	%r47, %r47, 2;
$L__BB7_12:
	setp.eq.s32 	%p9, %r6, 0;
	@%p9 bra 	$L__BB7_14;
	mad.lo.s32 	%r40, %r47, %r28, %r12;
	mul.wide.s32 	%rd49, %r40, 4;
	add.s64 	%rd50, %rd2, %rd49;
	ld.global.f32 	%f57, [%rd50];
	mad.lo.s32 	%r41, %r47, %r27, %r13;
	mul.wide.s32 	%rd51, %r41, 4;
	add.s64 	%rd52, %rd1, %rd51;
	ld.global.f32 	%f58, [%rd52];
	mul.f32 	%f59, %f57, %f58;
	atom.global.add.f32 	%f60, [%rd3], %f59;
$L__BB7_14:
	add.s32 	%r42, %r42, %r10;
	setp.lt.s32 	%p10, %r42, %r3;
	@%p10 bra 	$L__BB7_3;
$L__BB7_15:
	ret;

}


// ===== COMPILED SASS (sm_100) =====

	.target	sm_100

	.elftype	@"ET_EXEC"


//--------------------- .note.nv.tkinfo           --------------------------
	.section	.note.nv.tkinfo,"",@"SHT_NOTE"
	.sectionflags	@"SHF_NOTE_NV_TKINFO"
	.tkinfo
        /*0018*/ 	.word	0x00000002
        /*0030*/ 	.string	""
        /*0030*/ 	.string	"ptxas"
        /*0030*/ 	.string	"Cuda compilation tools, release 13.0, V13.0.88"
        /*0030*/ 	.string	"Build cuda_13.0.r13.0/compiler.36424714_0"
        /*0030*/ 	.string	"-arch sm_100 -m 64 "



//--------------------- .note.nv.cuinfo           --------------------------
	.section	.note.nv.cuinfo,"",@"SHT_NOTE"
	.sectionflags	@"SHF_NOTE_NV_CUINFO"
        /*0018*/ 	.short	0x0002
        /*001a*/ 	.short	0x0064
        /*001c*/ 	.short	0x0082
	.zero		2


//--------------------- .nv.info                  --------------------------
	.section	.nv.info,"",@"SHT_CUDA_INFO"
	.align	4


	//----- nvinfo : EIATTR_REGCOUNT
	.align		4
        /*0000*/ 	.byte	0x04, 0x2f
        /*0002*/ 	.short	(.L_3 - .L_2)
	.align		4
.L_2:
        /*0004*/ 	.word	index@(_Z23show_dot_mult_to_bufferPfii)
        /*0008*/ 	.word	0x0000001a


	//----- nvinfo : EIATTR_FRAME_SIZE
	.align		4
.L_3:
        /*000c*/ 	.byte	0x04, 0x11
        /*000e*/ 	.short	(.L_5 - .L_4)
	.align		4
.L_4:
        /*0010*/ 	.word	index@(_Z23show_dot_mult_to_bufferPfii)
        /*0014*/ 	.word	0x00000008


	//----- nvinfo : EIATTR_REGCOUNT
	.align		4
.L_5:
        /*0018*/ 	.byte	0x04, 0x2f
        /*001a*/ 	.short	(.L_7 - .L_6)
	.align		4
.L_6:
        /*001c*/ 	.word	index@(_Z18dot_mult_to_bufferPfS_S_iii)
        /*0020*/ 	.word	0x00000014


	//----- nvinfo : EIATTR_FRAME_SIZE
	.align		4
.L_7:
        /*0024*/ 	.byte	0x04, 0x11
        /*0026*/ 	.short	(.L_9 - .L_8)
	.align		4
.L_8:
        /*0028*/ 	.word	index@(_Z18dot_mult_to_bufferPfS_S_iii)
        /*002c*/ 	.word	0x00000000


	//----- nvinfo : EIATTR_REGCOUNT
	.align		4
.L_9:
        /*0030*/ 	.byte	0x04, 0x2f
        /*0032*/ 	.short	(.L_11 - .L_10)
	.align		4
.L_10:
        /*0034*/ 	.word	index@(_Z22dot_mult_tensor_weightPfS_S_ii)
        /*0038*/ 	.word	0x00000014


	//----- nvinfo : EIATTR_FRAME_SIZE
	.align		4
.L_11:
        /*003c*/ 	.byte	0x04, 0x11
        /*003e*/ 	.short	(.L_13 - .L_12)
	.align		4
.L_12:
        /*0040*/ 	.word	index@(_Z22dot_mult_tensor_weightPfS_S_ii)
        /*0044*/ 	.word	0x00000000


	//----- nvinfo : EIATTR_REGCOUNT
	.align		4
.L_13:
        /*0048*/ 	.byte	0x04, 0x2f
        /*004a*/ 	.short	(.L_15 - .L_14)
	.align		4
.L_14:
        /*004c*/ 	.word	index@(_Z22dot_mult_scalar_weightPfS_S_ii)
        /*0050*/ 	.word	0x00000018


	//----- nvinfo : EIATTR_FRAME_SIZE
	.align		4
.L_15:
        /*0054*/ 	.byte	0x04, 0x11
        /*0056*/ 	.short	(.L_17 - .L_16)
	.align		4
.L_16:
        /*0058*/ 	.word	index@(_Z22dot_mult_scalar_weightPfS_S_ii)
        /*005c*/ 	.word	0x00000000


	//----- nvinfo : EIATTR_REGCOUNT
	.align		4
.L_17:
        /*0060*/ 	.byte	0x04, 0x2f
        /*0062*/ 	.short	(.L_19 - .L_18)
	.align		4
.L_18:
        /*0064*/ 	.word	index@(_Z10time_mult0PfS_S_iii)
        /*0068*/ 	.word	0x0000001c


	//----- nvinfo : EIATTR_FRAME_SIZE
	.align		4
.L_19:
        /*006c*/ 	.byte	0x04, 0x11
        /*006e*/ 	.short	(.L_21 - .L_20)
	.align		4
.L_20:
        /*0070*/ 	.word	index@(_Z10time_mult0PfS_S_iii)
        /*0074*/ 	.word	0x00000000


	//----- nvinfo : EIATTR_REGCOUNT
	.align		4
.L_21:
        /*0078*/ 	.byte	0x04, 0x2f
        /*007a*/ 	.short	(.L_23 - .L_22)
	.align		4
.L_22:
        /*007c*/ 	.word	index@(_Z10time_mult1PfS_S_iii)
        /*0080*/ 	.word	0x00000020


	//----- nvinfo : EIATTR_FRAME_SIZE
	.align		4
.L_23:
        /*0084*/ 	.byte	0x04, 0x11
        /*0086*/ 	.short	(.L_25 - .L_24)
	.align		4
.L_24:
        /*0088*/ 	.word	index@(_Z10time_mult1PfS_S_iii)
        /*008c*/ 	.word	0x00000000


	//----- nvinfo : EIATTR_REGCOUNT
	.align		4
.L_25:
        /*0090*/ 	.byte	0x04, 0x2f
        /*0092*/ 	.short	(.L_27 - .L_26)
	.align		4
.L_26:
        /*0094*/ 	.word	index@(_Z25time_mult_to_combine_gradPfS_S_iii)
        /*0098*/ 	.word	0x0000001c


	//----- nvinfo : EIATTR_FRAME_SIZE
	.align		4
.L_27:
        /*009c*/ 	.byte	0x04, 0x11
        /*009e*/ 	.short	(.L_29 - .L_28)
	.align		4
.L_28:
        /*00a0*/ 	.word	index@(_Z25time_mult_to_combine_gradPfS_S_iii)
        /*00a4*/ 	.word	0x00000000


	//----- nvinfo : EIATTR_REGCOUNT
	.align		4
.L_29:
        /*00a8*/ 	.byte	0x04, 0x2f
        /*00aa*/ 	.short	(.L_31 - .L_30)
	.align		4
.L_30:
        /*00ac*/ 	.word	index@(_Z26time_mult_to_combine_grad1PfS_S_iii)
        /*00b0*/ 	.word	0x00000020


	//----- nvinfo : EIATTR_FRAME_SIZE
	.align		4
.L_31:
        /*00b4*/ 	.byte	0x04, 0x11
        /*00b6*/ 	.short	(.L_33 - .L_32)
	.align		4
.L_32:
        /*00b8*/ 	.word	index@(_Z26time_mult_to_combine_grad1PfS_S_iii)
        /*00bc*/ 	.word	0x00000000


	//----- nvinfo : EIATTR_MIN_STACK_SIZE
	.align		4
.L_33:
        /*00c0*/ 	.byte	0x04, 0x12
        /*00c2*/ 	.short	(.L_35 - .L_34)
	.align		4
.L_34:
        /*00c4*/ 	.word	index@(_Z26time_mult_to_combine_grad1PfS_S_iii)
        /*00c8*/ 	.word	0x00000000


	//----- nvinfo : EIATTR_MIN_STACK_SIZE
	.align		4
.L_35:
        /*00cc*/ 	.byte	0x04, 0x12
        /*00ce*/ 	.short	(.L_37 - .L_36)
	.align		4
.L_36:
        /*00d0*/ 	.word	index@(_Z25time_mult_to_combine_gradPfS_S_iii)
        /*00d4*/ 	.word	0x00000000


	//----- nvinfo : EIATTR_MIN_STACK_SIZE
	.align		4
.L_37:
        /*00d8*/ 	.byte	0x04, 0x12
        /*00da*/ 	.short	(.L_39 - .L_38)
	.align		4
.L_38:
        /*00dc*/ 	.word	index@(_Z10time_mult1PfS_S_iii)
        /*00e0*/ 	.word	0x00000000


	//----- nvinfo : EIATTR_MIN_STACK_SIZE
	.align		4
.L_39:
        /*00e4*/ 	.byte	0x04, 0x12
        /*00e6*/ 	.short	(.L_41 - .L_40)
	.align		4
.L_40:
        /*00e8*/ 	.word	index@(_Z10time_mult0PfS_S_iii)
        /*00ec*/ 	.word	0x00000000


	//----- nvinfo : EIATTR_MIN_STACK_SIZE
	.align		4
.L_41:
        /*00f0*/ 	.byte	0x04, 0x12
        /*00f2*/ 	.short	(.L_43 - .L_42)
	.align		4
.L_42:
        /*00f4*/ 	.word	index@(_Z22dot_mult_scalar_weightPfS_S_ii)
        /*00f8*/ 	.word	0x00000000


	//----- nvinfo : EIATTR_MIN_STACK_SIZE
	.align		4
.L_43:
        /*00fc*/ 	.byte	0x04, 0x12
        /*00fe*/ 	.short	(.L_45 - .L_44)
	.align		4
.L_44:
        /*0100*/ 	.word	index@(_Z22dot_mult_tensor_weightPfS_S_ii)
        /*0104*/ 	.word	0x00000000


	//----- nvinfo : EIATTR_MIN_STACK_SIZE
	.align		4
.L_45:
        /*0108*/ 	.byte	0x04, 0x12
        /*010a*/ 	.short	(.L_47 - .L_46)
	.align		4
.L_46:
        /*010c*/ 	.word	index@(_Z18dot_mult_to_bufferPfS_S_iii)
        /*0110*/ 	.word	0x00000000


	//----- nvinfo : EIATTR_MIN_STACK_SIZE
	.align		4
.L_47:
        /*0114*/ 	.byte	0x04, 0x12
        /*0116*/ 	.short	(.L_49 - .L_48)
	.align		4
.L_48:
        /*0118*/ 	.word	index@(_Z23show_dot_mult_to_bufferPfii)
        /*011c*/ 	.word	0x00000008
.L_49:


//--------------------- .nv.compat                --------------------------
	.section	.nv.compat,"",@"SHT_CUDA_COMPAT_INFO"
	.align	4
        /*0000*/ 	.byte	0x02, 0x09, 0x00, 0x00, 0x02, 0x02, 0x01, 0x00, 0x02, 0x05, 0x05, 0x00, 0x03, 0x07, 0x01, 0x01
        /*0010*/ 	.byte	0x02, 0x03, 0x00, 0x00, 0x02, 0x06, 0x01, 0x00, 0x04, 0x0b, 0x08, 0x00, 0x09, 0x00, 0x00, 0x00
        /*0020*/ 	.byte	0x00, 0x00, 0x00, 0x00


//--------------------- .nv.info._Z26time_mult_to_combine_grad1PfS_S_iii --------------------------
	.section	.nv.info._Z26time_mult_to_combine_grad1PfS_S_iii,"",@"SHT_CUDA_INFO"
	.sectionflags	@""
	.align	4


	//----- nvinfo : EIATTR_CUDA_API_VERSION
	.align		4
        /*0000*/ 	.byte	0x04, 0x37
        /*0002*/ 	.short	(.L_51 - .L_50)
.L_50:
        /*0004*/ 	.word	0x00000082


	//----- nvinfo : EIATTR_KPARAM_INFO
	.align		4
.L_51:
        /*0008*/ 	.byte	0x04, 0x17
        /*000a*/ 	.short	(.L_53 - .L_52)
.L_52:
        /*000c*/ 	.word	0x00000000
        /*0010*/ 	.short	0x0005
        /*0012*/ 	.short	0x0020
        /*0014*/ 	.byte	0x00, 0xf0, 0x11, 0x00


	//----- nvinfo : EIATTR_KPARAM_INFO
	.align		4
.L_53:
        /*0018*/ 	.byte	0x04, 0x17
        /*001a*/ 	.short	(.L_55 - .L_54)
.L_54:
        /*001c*/ 	.word	0x00000000
        /*0020*/ 	.short	0x0004
        /*0022*/ 	.short	0x001c
        /*0024*/ 	.byte	0x00, 0xf0, 0x11, 0x00


	//----- nvinfo : EIATTR_KPARAM_INFO
	.align		4
.L_55:
        /*0028*/ 	.byte	0x04, 0x17
        /*002a*/ 	.short	(.L_57 - .L_56)
.L_56:
        /*002c*/ 	.word	0x00000000
        /*0030*/ 	.short	0x0003
        /*0032*/ 	.short	0x0018
        /*0034*/ 	.byte	0x00, 0xf0, 0x11, 0x00


	//----- nvinfo : EIATTR_KPARAM_INFO
	.align		4
.L_57:
        /*0038*/ 	.byte	0x04, 0x17
        /*003a*/ 	.short	(.L_59 - .L_58)
.L_58:
        /*003c*/ 	.word	0x00000000
        /*0040*/ 	.short	0x0002
        /*0042*/ 	.short	0x0010
        /*0044*/ 	.byte	0x00, 0xf5, 0x21, 0x00


	//----- nvinfo : EIATTR_KPARAM_INFO
	.align		4
.L_59:
        /*0048*/ 	.byte	0x04, 0x17
        /*004a*/ 	.short	(.L_61 - .L_60)
.L_60:
        /*004c*/ 	.word	0x00000000
        /*0050*/ 	.short	0x0001
        /*0052*/ 	.short	0x0008
        /*0054*/ 	.byte	0x00, 0xf5, 0x21, 0x00


	//----- nvinfo : EIATTR_KPARAM_INFO
	.align		4
.L_61:
        /*0058*/ 	.byte	0x04, 0x17
        /*005a*/ 	.short	(.L_63 - .L_62)
.L_62:
        /*005c*/ 	.word	0x00000000
        /*0060*/ 	.short	0x0000
        /*0062*/ 	.short	0x0000
        /*0064*/ 	.byte	0x00, 0xf5, 0x21, 0x00


	//----- nvinfo : EIATTR_SPARSE_MMA_MASK
	.align		4
.L_63:
        /*0068*/ 	.byte	0x03, 0x50
        /*006a*/ 	.short	0x0000


	//----- nvinfo : EIATTR_MAXREG_COUNT
	.align		4
        /*006c*/ 	.byte	0x03, 0x1b
        /*006e*/ 	.short	0x00ff


	//----- nvinfo : EIATTR_MERCURY_ISA_VERSION
	.align		4
        /*0070*/ 	.byte	0x03, 0x5f
        /*0072*/ 	.short	0x0101


	//----- nvinfo : EIATTR_VRC_CTA_INIT_COUNT
	.align		4
        /*0074*/ 	.byte	0x02, 0x4a
	.zero		1
	.zero		1


	//----- nvinfo : EIATTR_EXIT_INSTR_OFFSETS
	.align		4
        /*0078*/ 	.byte	0x04, 0x1c
        /*007a*/ 	.short	(.L_65 - .L_64)


	//   ....[0]....
.L_64:
        /*007c*/ 	.word	0x00000090


	//   ....[1]....
        /*0080*/ 	.word	0x000000c0


	//   ....[2]....
        /*0084*/ 	.word	0x00000b80


	//----- nvinfo : EIATTR_CRS_STACK_SIZE
	.align		4
.L_65:
        /*0088*/ 	.byte	0x04, 0x1e
        /*008a*/ 	.short	(.L_67 - .L_66)
.L_66:
        /*008c*/ 	.word	0x00000000


	//----- nvinfo : EIATTR_CBANK_PARAM_SIZE
	.align		4
.L_67:
        /*0090*/ 	.byte	0x03, 0x19
        /*0092*/ 	.short	0x0024


	//----- nvinfo : EIATTR_PARAM_CBANK
	.align		4
        /*0094*/ 	.byte	0x04, 0x0a
        /*0096*/ 	.short	(.L_69 - .L_68)
	.align		4
.L_68:
        /*0098*/ 	.word	index@(.nv.constant0._Z26time_mult_to_combine_grad1PfS_S_iii)
        /*009c*/ 	.short	0x0380
        /*009e*/ 	.short	0x0024


	//----- nvinfo : EIATTR_SW_WAR
	.align		4
.L_69:
        /*00a0*/ 	.byte	0x04, 0x36
        /*00a2*/ 	.short	(.L_71 - .L_70)
.L_70:
        /*00a4*/ 	.word	0x00000008
.L_71:


//--------------------- .nv.info._Z25time_mult_to_combine_gradPfS_S_iii --------------------------
	.section	.nv.info._Z25time_mult_to_combine_gradPfS_S_iii,"",@"SHT_CUDA_INFO"
	.sectionflags	@""
	.align	4


	//----- nvinfo : EIATTR_CUDA_API_VERSION
	.align		4
        /*0000*/ 	.byte	0x04, 0x37
        /*0002*/ 	.short	(.L_73 - .L_72)
.L_72:
        /*0004*/ 	.word	0x00000082


	//----- nvinfo : EIATTR_KPARAM_INFO
	.align		4
.L_73:
        /*0008*/ 	.byte	0x04, 0x17
        /*000a*/ 	.short	(.L_75 - .L_74)
.L_74:
        /*000c*/ 	.word	0x00000000
        /*0010*/ 	.short	0x0005
        /*0012*/ 	.short	0x0020
        /*0014*/ 	.byte	0x00, 0xf0, 0x11, 0x00


	//----- nvinfo : EIATTR_KPARAM_INFO
	.align		4
.L_75:
        /*0018*/ 	.byte	0x04, 0x17
        /*001a*/ 	.short	(.L_77 - .L_76)
.L_76:
        /*001c*/ 	.word	0x00000000
        /*0020*/ 	.short	0x0004
        /*0022*/ 	.short	0x001c
        /*0024*/ 	.byte	0x00, 0xf0, 0x11, 0x00


	//----- nvinfo : EIATTR_KPARAM_INFO
	.align		4
.L_77:
        /*0028*/ 	.byte	0x04, 0x17
        /*002a*/ 	.short	(.L_79 - .L_78)
.L_78:
        /*002c*/ 	.word	0x00000000
        /*0030*/ 	.short	0x0003
        /*0032*/ 	.short	0x0018
        /*0034*/ 	.byte	0x00, 0xf0, 0x11, 0x00


	//----- nvinfo : EIATTR_KPARAM_INFO
	.align		4
.L_79:
        /*0038*/ 	.byte	0x04, 0x17
        /*003a*/ 	.short	(.L_81 - .L_80)
.L_80:
        /*003c*/ 	.word	0x00000000
        /*0040*/ 	.short	0x0002
        /*0042*/ 	.short	0x0010
        /*0044*/ 	.byte	0x00, 0xf5, 0x21, 0x00


	//----- nvinfo : EIATTR_KPARAM_INFO
	.align		4
.L_81:
        /*0048*/ 	.byte	0x04, 0x17
        /*004a*/ 	.short	(.L_83 - .L_82)
.L_82:
        /*004c*/ 	.word	0x00000000
        /*0050*/ 	.short	0x0001
        /*0052*/ 	.short	0x0008
        /*0054*/ 	.byte	0x00, 0xf5, 0x21, 0x00


	//----- nvinfo : EIATTR_KPARAM_INFO
	.align		4
.L_83:
        /*0058*/ 	.byte	0x04, 0x17
        /*005a*/ 	.short	(.L_85 - .L_84)
.L_84:
        /*005c*/ 	.word	0x00000000
        /*0060*/ 	.short	0x0000
        /*0062*/ 	.short	0x0000
        /*0064*/ 	.byte	0x00, 0xf5, 0x21, 0x00


	//----- nvinfo : EIATTR_SPARSE_MMA_MASK
	.align		4
.L_85:
        /*0068*/ 	.byte	0x03, 0x50
        /*006a*/ 	.short	0x0000


	//----- nvinfo : EIATTR_MAXREG_COUNT
	.align		4
        /*006c*/ 	.byte	0x03, 0x1b
        /*006e*/ 	.short	0x00ff


	//----- nvinfo : EIATTR_MERCURY_ISA_VERSION
	.align		4
        /*0070*/ 	.byte	0x03, 0x5f
        /*0072*/ 	.short	0x0101


	//----- nvinfo : EIATTR_VRC_CTA_INIT_COUNT
	.align		4
        /*0074*/ 	.byte	0x02, 0x4a
	.zero		1
	.zero		1


	//----- nvinfo : EIATTR_EXIT_INSTR_OFFSETS
	.align		4
        /*0078*/ 	.byte	0x04, 0x1c
        /*007a*/ 	.short	(.L_87 - .L_86)


	//   ....[0]....
.L_86:
        /*007c*/ 	.word	0x00000080


	//   ....[1]....
        /*0080*/ 	.word	0x000000b0


	//   ....[2]....
        /*0084*/ 	.word	0x00000ea0


	//----- nvinfo : EIATTR_CRS_STACK_SIZE
	.align		4
.L_87:
        /*0088*/ 	.byte	0x04, 0x1e
        /*008a*/ 	.short	(.L_89 - .L_88)
.L_88:
        /*008c*/ 	.word	0x00000000


	//----- nvinfo : EIATTR_CBANK_PARAM_SIZE
	.align		4
.L_89:
        /*0090*/ 	.byte	0x03, 0x19
        /*0092*/ 	.short	0x0024


	//----- nvinfo : EIATTR_PARAM_CBANK
	.align		4
        /*0094*/ 	.byte	0x04, 0x0a
        /*0096*/ 	.short	(.L_91 - .L_90)
	.align		4
.L_90:
        /*0098*/ 	.word	index@(.nv.constant0._Z25time_mult_to_combine_gradPfS_S_iii)
        /*009c*/ 	.short	0x0380
        /*009e*/ 	.short	0x0024


	//----- nvinfo : EIATTR_SW_WAR
	.align		4
.L_91:
        /*00a0*/ 	.byte	0x04, 0x36
        /*00a2*/ 	.short	(.L_93 - .L_92)
.L_92:
        /*00a4*/ 	.word	0x00000008
.L_93:


//--------------------- .nv.info._Z10time_mult1PfS_S_iii --------------------------
	.section	.nv.info._Z10time_mult1PfS_S_iii,"",@"SHT_CUDA_INFO"
	.sectionflags	@""
	.align	4


	//----- nvinfo : EIATTR_CUDA_API_VERSION
	.align		4
        /*0000*/ 	.byte	0x04, 0x37
        /*0002*/ 	.short	(.L_95 - .L_94)
.L_94:
        /*0004*/ 	.word	0x00000082


	//----- nvinfo : EIATTR_KPARAM_INFO
	.align		4
.L_95:
        /*0008*/ 	.byte	0x04, 0x17
        /*000a*/ 	.short	(.L_97 - .L_96)
.L_96:
        /*000c*/ 	.word	0x00000000
        /*0010*/ 	.short	0x0005
        /*0012*/ 	.short	0x0020
        /*0014*/ 	.byte	0x00, 0xf0, 0x11, 0x00


	//----- nvinfo : EIATTR_KPARAM_INFO
	.align		4
.L_97:
        /*0018*/ 	.byte	0x04, 0x17
        /*001a*/ 	.short	(.L_99 - .L_98)
.L_98:
        /*001c*/ 	.word	0x00000000
        /*0020*/ 	.short	0x0004
        /*0022*/ 	.short	0x001c
        /*0024*/ 	.byte	0x00, 0xf0, 0x11, 0x00


	//----- nvinfo : EIATTR_KPARAM_INFO
	.align		4
.L_99:
        /*0028*/ 	.byte	0x04, 0x17
        /*002a*/ 	.short	(.L_101 - .L_100)
.L_100:
        /*002c*/ 	.word	0x00000000
        /*0030*/ 	.short	0x0003
        /*0032*/ 	.short	0x0018
        /*0034*/ 	.byte	0x00, 0xf0, 0x11, 0x00


	//----- nvinfo : EIATTR_KPARAM_INFO
	.align		4
.L_101:
        /*0038*/ 	.byte	0x04, 0x17
        /*003a*/ 	.short	(.L_103 - .L_102)
.L_102:
        /*003c*/ 	.word	0x00000000
        /*0040*/ 	.short	0x0002
        /*0042*/ 	.short	0x0010
        /*0044*/ 	.byte	0x00, 0xf5, 0x21, 0x00


	//----- nvinfo : EIATTR_KPARAM_INFO
	.align		4
.L_103:
        /*0048*/ 	.byte	0x04, 0x17
        /*004a*/ 	.short	(.L_105 - .L_104)
.L_104:
        /*004c*/ 	.word	0x00000000
        /*0050*/ 	.short	0x0001
        /*0052*/ 	.short	0x0008
        /*0054*/ 	.byte	0x00, 0xf5, 0x21, 0x00


	//----- nvinfo : EIATTR_KPARAM_INFO
	.align		4
.L_105:
        /*0058*/ 	.byte	0x04, 0x17
        /*005a*/ 	.short	(.L_107 - .L_106)
.L_106:
        /*005c*/ 	.word	0x00000000
        /*0060*/ 	.short	0x0000
        /*0062*/ 	.short	0x0000
        /*0064*/ 	.byte	0x00, 0xf5, 0x21, 0x00


	//----- nvinfo : EIATTR_SPARSE_MMA_MASK
	.align		4
.L_107:
        /*0068*/ 	.byte	0x03, 0x50
        /*006a*/ 	.short	0x0000


	//----- nvinfo : EIATTR_MAXREG_COUNT
	.align		4
        /*006c*/ 	.byte	0x03, 0x1b
        /*006e*/ 	.short	0x00ff


	//----- nvinfo : EIATTR_MERCURY_ISA_VERSION
	.align		4
        /*0070*/ 	.byte	0x03, 0x5f
        /*0072*/ 	.short	0x0101


	//----- nvinfo : EIATTR_VRC_CTA_INIT_COUNT
	.align		4
        /*0074*/ 	.byte	0x02, 0x4a
	.zero		1
	.zero		1


	//----- nvinfo : EIATTR_EXIT_INSTR_OFFSETS
	.align		4
        /*0078*/ 	.byte	0x04, 0x1c
        /*007a*/ 	.short	(.L_109 - .L_108)


	//   ....[0]....
.L_108:
        /*007c*/ 	.word	0x00000090


	//   ....[1]....
        /*0080*/ 	.word	0x000000c0


	//   ....[2]....
        /*0084*/ 	.word	0x00000b80


	//----- nvinfo : EIATTR_CRS_STACK_SIZE
	.align		4
.L_109:
        /*0088*/ 	.byte	0x04, 0x1e
        /*008a*/ 	.short	(.L_111 - .L_110)
.L_110:
        /*008c*/ 	.word	0x00000000


	//----- nvinfo : EIATTR_CBANK_PARAM_SIZE
	.align		4
.L_111:
        /*0090*/ 	.byte	0x03, 0x19
        /*0092*/ 	.short	0x0024


	//----- nvinfo : EIATTR_PARAM_CBANK
	.align		4
        /*0094*/ 	.byte	0x04, 0x0a
        /*0096*/ 	.short	(.L_113 - .L_112)
	.align		4
.L_112:
        /*0098*/ 	.word	index@(.nv.constant0._Z10time_mult1PfS_S_iii)
        /*009c*/ 	.short	0x0380
        /*009e*/ 	.short	0x0024


	//----- nvinfo : EIATTR_SW_WAR
	.align		4
.L_113:
        /*00a0*/ 	.byte	0x04, 0x36
        /*00a2*/ 	.short	(.L_115 - .L_114)
.L_114:
        /*00a4*/ 	.word	0x00000008
.L_115:


//--------------------- .nv.info._Z10time_mult0PfS_S_iii --------------------------
	.section	.nv.info._Z10time_mult0PfS_S_iii,"",@"SHT_CUDA_INFO"
	.sectionflags	@""
	.align	4


	//----- nvinfo : EIATTR_CUDA_API_VERSION
	.align		4
        /*0000*/ 	.byte	0x04, 0x37
        /*0002*/ 	.short	(.L_117 - .L_116)
.L_116:
        /*0004*/ 	.word	0x00000082


	//----- nvinfo : EIATTR_KPARAM_INFO
	.align		4
.L_117:
        /*0008*/ 	.byte	0x04, 0x17
        /*000a*/ 	.short	(.L_119 - .L_118)
.L_118:
        /*000c*/ 	.word	0x00000000
        /*0010*/ 	.short	0x0005
        /*0012*/ 	.short	0x0020
        /*0014*/ 	.byte	0x00, 0xf0, 0x11, 0x00


	//----- nvinfo : EIATTR_KPARAM_INFO
	.align		4
.L_119:
        /*0018*/ 	.byte	0x04, 0x17
        /*001a*/ 	.short	(.L_121 - .L_120)
.L_120:
        /*001c*/ 	.word	0x00000000
        /*0020*/ 	.short	0x0004
        /*0022*/ 	.short	0x001c
        /*0024*/ 	.byte	0x00, 0xf0, 0x11, 0x00


	//----- nvinfo : EIATTR_KPARAM_INFO
	.align		4
.L_121:
        /*0028*/ 	.byte	0x04, 0x17
        /*002a*/ 	.short	(.L_123 - .L_122)
.L_122:
        /*002c*/ 	.word	0x00000000
        /*0030*/ 	.short	0x0003
        /*0032*/ 	.short	0x0018
        /*0034*/ 	.byte	0x00, 0xf0, 0x11, 0x00


	//----- nvinfo : EIATTR_KPARAM_INFO
	.align		4
.L_123:
        /*0038*/ 	.byte	0x04, 0x17
        /*003a*/ 	.short	(.L_125 - .L_124)
.L_124:
        /*003c*/ 	.word	0x00000000
        /*0040*/ 	.short	0x0002
        /*0042*/ 	.short	0x0010
        /*0044*/ 	.byte	0x00, 0xf5, 0x21, 0x00


	//----- nvinfo : EIATTR_KPARAM_INFO
	.align		4
.L_125:
        /*0048*/ 	.byte	0x04, 0x17
        /*004a*/ 	.short	(.L_127 - .L_126)
.L_126:
        /*004c*/ 	.word	0x00000000
        /*0050*/ 	.short	0x0001
        /*0052*/ 	.short	0x0008
        /*0054*/ 	.byte	0x00, 0xf5, 0x21, 0x00


	//----- nvinfo : EIATTR_KPARAM_INFO
	.align		4
.L_127:
        /*0058*/ 	.byte	0x04, 0x17
        /*005a*/ 	.short	(.L_129 - .L_128)
.L_128:
        /*005c*/ 	.word	0x00000000
        /*0060*/ 	.short	0x0000
        /*0062*/ 	.short	0x0000
        /*0064*/ 	.byte	0x00, 0xf5, 0x21, 0x00


	//----- nvinfo : EIATTR_SPARSE_MMA_MASK
	.align		4
.L_129:
        /*0068*/ 	.byte	0x03, 0x50
        /*006a*/ 	.short	0x0000


	//----- nvinfo : EIATTR_MAXREG_COUNT
	.align		4
        /*006c*/ 	.byte	0x03, 0x1b
        /*006e*/ 	.short	0x00ff


	//----- nvinfo : EIATTR_MERCURY_ISA_VERSION
	.align		4
        /*0070*/ 	.byte	0x03, 0x5f
        /*0072*/ 	.short	0x0101


	//----- nvinfo : EIATTR_VRC_CTA_INIT_COUNT
	.align		4
        /*0074*/ 	.byte	0x02, 0x4a
	.zero		1
	.zero		1


	//----- nvinfo : EIATTR_EXIT_INSTR_OFFSETS
	.align		4
        /*0078*/ 	.byte	0x04, 0x1c
        /*007a*/ 	.short	(.L_131 - .L_130)


	//   ....[0]....
.L_130:
        /*007c*/ 	.word	0x00000090


	//   ....[1]....
        /*0080*/ 	.word	0x000000c0


	//   ....[2]....
        /*0084*/ 	.word	0x00000eb0


	//----- nvinfo : EIATTR_CRS_STACK_SIZE
	.align		4
.L_131:
        /*0088*/ 	.byte	0x04, 0x1e
        /*008a*/ 	.short	(.L_133 - .L_132)
.L_132:
        /*008c*/ 	.word	0x00000000


	//----- nvinfo : EIATTR_CBANK_PARAM_SIZE
	.align		4
.L_133:
        /*0090*/ 	.byte	0x03, 0x19
        /*0092*/ 	.short	0x0024


	//----- nvinfo : EIATTR_PARAM_CBANK
	.align		4
        /*0094*/ 	.byte	0x04, 0x0a
        /*0096*/ 	.short	(.L_135 - .L_134)
	.align		4
.L_134:
        /*0098*/ 	.word	index@(.nv.constant0._Z10time_mult0PfS_S_iii)
        /*009c*/ 	.short	0x0380
        /*009e*/ 	.short	0x0024


	//----- nvinfo : EIATTR_SW_WAR
	.align		4
.L_135:
        /*00a0*/ 	.byte	0x04, 0x36
        /*00a2*/ 	.short	(.L_137 - .L_136)
.L_136:
        /*00a4*/ 	.word	0x00000008
.L_137:


//--------------------- .nv.info._Z22dot_mult_scalar_weightPfS_S_ii --------------------------
	.section	.nv.info._Z22dot_mult_scalar_weightPfS_S_ii,"",@"SHT_CUDA_INFO"
	.sectionflags	@""
	.align	4


	//----- nvinfo : EIATTR_CUDA_API_VERSION
	.align		4
        /*0000*/ 	.byte	0x04, 0x37
        /*0002*/ 	.short	(.L_139 - .L_138)
.L_138:
        /*0004*/ 	.word	0x00000082


	//----- nvinfo : EIATTR_KPARAM_INFO
	.align		4
.L_139:
        /*0008*/ 	.byte	0x04, 0x17
        /*000a*/ 	.short	(.L_141 - .L_140)
.L_140:
        /*000c*/ 	.word	0x00000000
        /*0010*/ 	.short	0x0004
        /*0012*/ 	.short	0x001c
        /*0014*/ 	.byte	0x00, 0xf0, 0x11, 0x00


	//----- nvinfo : EIATTR_KPARAM_INFO
	.align		4
.L_141:
        /*0018*/ 	.byte	0x04, 0x17
        /*001a*/ 	.short	(.L_143 - .L_142)
.L_142:
        /*001c*/ 	.word	0x00000000
        /*0020*/ 	.short	0x0003
        /*0022*/ 	.short	0x0018
        /*0024*/ 	.byte	0x00, 0xf0, 0x11, 0x00


	//----- nvinfo : EIATTR_KPARAM_INFO
	.align		4
.L_143:
        /*0028*/ 	.byte	0x04, 0x17
        /*002a*/ 	.short	(.L_145 - .L_144)
.L_144:
        /*002c*/ 	.word	0x00000000
        /*0030*/ 	.short	0x0002
        /*0032*/ 	.short	0x0010
        /*0034*/ 	.byte	0x00, 0xf5, 0x21, 0x00


	//----- nvinfo : EIATTR_KPARAM_INFO
	.align		4
.L_145:
        /*0038*/ 	.byte	0x04, 0x17
        /*003a*/ 	.short	(.L_147 - .L_146)
.L_146:
        /*003c*/ 	.word	0x00000000
        /*0040*/ 	.short	0x0001
        /*0042*/ 	.short	0x0008
        /*0044*/ 	.byte	0x00, 0xf5, 0x21, 0x00


	//----- nvinfo : EIATTR_KPARAM_INFO
	.align		4
.L_147:
        /*0048*/ 	.byte	0x04, 0x17
        /*004a*/ 	.short	(.L_149 - .L_148)
.L_148:
        /*004c*/ 	.word	0x00000000
        /*0050*/ 	.short	0x0000
        /*0052*/ 	.short	0x0000
        /*0054*/ 	.byte	0x00, 0xf5, 0x21, 0x00


	//----- nvinfo : EIATTR_SPARSE_MMA_MASK
	.align		4
.L_149:
        /*0058*/ 	.byte	0x03, 0x50
        /*005a*/ 	.short	0x0000


	//----- nvinfo : EIATTR_MAXREG_COUNT
	.align		4
        /*005c*/ 	.byte	0x03, 0x1b
        /*005e*/ 	.short	0x00ff


	//----- nvinfo : EIATTR_MERCURY_ISA_VERSION
	.align		4
        /*0060*/ 	.byte	0x03, 0x5f
        /*0062*/ 	.short	0x0101


	//----- nvinfo : EIATTR_VRC_CTA_INIT_COUNT
	.align		4
        /*0064*/ 	.byte	0x02, 0x4a
	.zero		1
	.zero		1


	//----- nvinfo : EIATTR_EXIT_INSTR_OFFSETS
	.align		4
        /*0068*/ 	.byte	0x04, 0x1c
        /*006a*/ 	.short	(.L_151 - .L_150)


	//   ....[0]....
.L_150:
        /*006c*/ 	.word	0x00000080


	//   ....[1]....
        /*0070*/ 	.word	0x00000340


	//----- nvinfo : EIATTR_CRS_STACK_SIZE
	.align		4
.L_151:
        /*0074*/ 	.byte	0x04, 0x1e
        /*0076*/ 	.short	(.L_153 - .L_152)
.L_152:
        /*0078*/ 	.word	0x00000000


	//----- nvinfo : EIATTR_CBANK_PARAM_SIZE
	.align		4
.L_153:
        /*007c*/ 	.byte	0x03, 0x19
        /*007e*/ 	.short	0x0020


	//----- nvinfo : EIATTR_PARAM_CBANK
	.align		4
        /*0080*/ 	.byte	0x04, 0x0a
        /*0082*/ 	.short	(.L_155 - .L_154)
	.align		4
.L_154:
        /*0084*/ 	.word	index@(.nv.constant0._Z22dot_mult_scalar_weightPfS_S_ii)
        /*0088*/ 	.short	0x0380
        /*008a*/ 	.short	0x0020


	//----- nvinfo : EIATTR_SW_WAR
	.align		4
.L_155:
        /*008c*/ 	.byte	0x04, 0x36
        /*008e*/ 	.short	(.L_157 - .L_156)
.L_156:
        /*0090*/ 	.word	0x00000008
.L_157:


//--------------------- .nv.info._Z22dot_mult_tensor_weightPfS_S_ii --------------------------
	.section	.nv.info._Z22dot_mult_tensor_weightPfS_S_ii,"",@"SHT_CUDA_INFO"
	.sectionflags	@""
	.align	4


	//----- nvinfo : EIATTR_CUDA_API_VERSION
	.align		4
        /*0000*/ 	.byte	0x04, 0x37
        /*0002*/ 	.short	(.L_159 - .L_158)
.L_158:
        /*0004*/ 	.word	0x00000082


	//----- nvinfo : EIATTR_KPARAM_INFO
	.align		4
.L_159:
        /*0008*/ 	.byte	0x04, 0x17
        /*000a*/ 	.short	(.L_161 - .L_160)
.L_160:
        /*000c*/ 	.word	0x00000000
        /*0010*/ 	.short	0x0004
        /*0012*/ 	.short	0x001c
        /*0014*/ 	.byte	0x00, 0xf0, 0x11, 0x00


	//----- nvinfo : EIATTR_KPARAM_INFO
	.align		4
.L_161:
        /*0018*/ 	.byte	0x04, 0x17
        /*001a*/ 	.short	(.L_163 - .L_162)
.L_162:
        /*001c*/ 	.word	0x00000000
        /*0020*/ 	.short	0x0003
        /*0022*/ 	.short	0x0018
        /*0024*/ 	.byte	0x00, 0xf0, 0x11, 0x00


	//----- nvinfo : EIATTR_KPARAM_INFO
	.align		4
.L_163:
        /*0028*/ 	.byte	0x04, 0x17
        /*002a*/ 	.short	(.L_165 - .L_164)
.L_164:
        /*002c*/ 	.word	0x00000000
        /*0030*/ 	.short	0x0002
        /*0032*/ 	.short	0x0010
        /*0034*/ 	.byte	0x00, 0xf5, 0x21, 0x00


	//----- nvinfo : EIATTR_KPARAM_INFO
	.align		4
.L_165:
        /*0038*/ 	.byte	0x04, 0x17
        /*003a*/ 	.short	(.L_167 - .L_166)
.L_166:
        /*003c*/ 	.word	0x00000000
        /*0040*/ 	.short	0x0001
        /*0042*/ 	.short	0x0008
        /*0044*/ 	.byte	0x00, 0xf5, 0x21, 0x00


	//----- nvinfo : EIATTR_KPARAM_INFO
	.align		4
.L_167:
        /*0048*/ 	.byte	0x04, 0x17
        /*004a*/ 	.short	(.L_169 - .L_168)
.L_168:
        /*004c*/ 	.word	0x00000000
        /*0050*/ 	.short	0x0000
        /*0052*/ 	.short	0x0000
        /*0054*/ 	.byte	0x00, 0xf5, 0x21, 0x00


	//----- nvinfo : EIATTR_SPARSE_MMA_MASK
	.align		4
.L_169:
        /*0058*/ 	.byte	0x03, 0x50
        /*005a*/ 	.short	0x0000


	//----- nvinfo : EIATTR_MAXREG_COUNT
	.align		4
        /*005c*/ 	.byte	0x03, 0x1b
        /*005e*/ 	.short	0x00ff


	//----- nvinfo : EIATTR_MERCURY_ISA_VERSION
	.align		4
        /*0060*/ 	.byte	0x03, 0x5f
        /*0062*/ 	.short	0x0101


	//----- nvinfo : EIATTR_VRC_CTA_INIT_COUNT
	.align		4
        /*0064*/ 	.byte	0x02, 0x4a
	.zero		1
	.zero		1


	//----- nvinfo : EIATTR_EXIT_INSTR_OFFSETS
	.align		4
        /*0068*/ 	.byte	0x04, 0x1c
        /*006a*/ 	.short	(.L_171 - .L_170)


	//   ....[0]....
.L_170:
        /*006c*/ 	.word	0x00000080


	//   ....[1]....
        /*0070*/ 	.word	0x00000190


	//----- nvinfo : EIATTR_CRS_STACK_SIZE
	.align		4
.L_171:
        /*0074*/ 	.byte	0x04, 0x1e
        /*0076*/ 	.short	(.L_173 - .L_172)
.L_172:
        /*0078*/ 	.word	0x00000000


	//----- nvinfo : EIATTR_CBANK_PARAM_SIZE
	.align		4
.L_173:
        /*007c*/ 	.byte	0x03, 0x19
        /*007e*/ 	.short	0x0020


	//----- nvinfo : EIATTR_PARAM_CBANK
	.align		4
        /*0080*/ 	.byte	0x04, 0x0a
        /*0082*/ 	.short	(.L_175 - .L_174)
	.align		4
.L_174:
        /*0084*/ 	.word	index@(.nv.constant0._Z22dot_mult_tensor_weightPfS_S_ii)
        /*0088*/ 	.short	0x0380
        /*008a*/ 	.short	0x0020


	//----- nvinfo : EIATTR_SW_WAR
	.align		4
.L_175:
        /*008c*/ 	.byte	0x04, 0x36
        /*008e*/ 	.short	(.L_177 - .L_176)
.L_176:
        /*0090*/ 	.word	0x00000008
.L_177:


//--------------------- .nv.info._Z18dot_mult_to_bufferPfS_S_iii --------------------------
	.section	.nv.info._Z18dot_mult_to_bufferPfS_S_iii,"",@"SHT_CUDA_INFO"
	.sectionflags	@""
	.align	4


	//----- nvinfo : EIATTR_CUDA_API_VERSION
	.align		4
        /*0000*/ 	.byte	0x04, 0x37
        /*0002*/ 	.short	(.L_179 - .L_178)
.L_178:
        /*0004*/ 	.word	0x00000082


	//----- nvinfo : EIATTR_KPARAM_INFO
	.align		4
.L_179:
        /*0008*/ 	.byte	0x04, 0x17
        /*000a*/ 	.short	(.L_181 - .L_180)
.L_180:
        /*000c*/ 	.word	0x00000000
        /*0010*/ 	.short	0x0005
        /*0012*/ 	.short	0x0020
        /*0014*/ 	.byte	0x00, 0xf0, 0x11, 0x00


	//----- nvinfo : EIATTR_KPARAM_INFO
	.align		4
.L_181:
        /*0018*/ 	.byte	0x04, 0x17
        /*001a*/ 	.short	(.L_183 - .L_182)
.L_182:
        /*001c*/ 	.word	0x00000000
        /*0020*/ 	.short	0x0004
        /*0022*/ 	.short	0x001c
        /*0024*/ 	.byte	0x00, 0xf0, 0x11, 0x00


	//----- nvinfo : EIATTR_KPARAM_INFO
	.align		4
.L_183:
        /*0028*/ 	.byte	0x04, 0x17
        /*002a*/ 	.short	(.L_185 - .L_184)
.L_184:
        /*002c*/ 	.word	0x00000000
        /*0030*/ 	.short	0x0003
        /*0032*/ 	.short	0x0018
        /*0034*/ 	.byte	0x00, 0xf0, 0x11, 0x00


	//----- nvinfo : EIATTR_KPARAM_INFO
	.align		4
.L_185:
        /*0038*/ 	.byte	0x04, 0x17
        /*003a*/ 	.short	(.L_187 - .L_186)
.L_186:
        /*003c*/ 	.word	0x00000000
        /*0040*/ 	.short	0x0002
        /*0042*/ 	.short	0x0010
        /*0044*/ 	.byte	0x00, 0xf5, 0x21, 0x00


	//----- nvinfo : EIATTR_KPARAM_INFO
	.align		4
.L_187:
        /*0048*/ 	.byte	0x04, 0x17
        /*004a*/ 	.short	(.L_189 - .L_188)
.L_188:
        /*004c*/ 	.word	0x00000000
        /*0050*/ 	.short	0x0001
        /*0052*/ 	.short	0x0008
        /*0054*/ 	.byte	0x00, 0xf5, 0x21, 0x00


	//----- nvinfo : EIATTR_KPARAM_INFO
	.align		4
.L_189:
        /*0058*/ 	.byte	0x04, 0x17
        /*005a*/ 	.short	(.L_191 - .L_190)
.L_190:
        /*005c*/ 	.word	0x00000000
        /*0060*/ 	.short	0x0000
        /*0062*/ 	.short	0x0000
        /*0064*/ 	.byte	0x00, 0xf5, 0x21, 0x00


	//----- nvinfo : EIATTR_SPARSE_MMA_MASK
	.align		4
.L_191:
        /*0068*/ 	.byte	0x03, 0x50
        /*006a*/ 	.short	0x0000


	//----- nvinfo : EIATTR_MAXREG_COUNT
	.align		4
        /*006c*/ 	.byte	0x03, 0x1b
        /*006e*/ 	.short	0x00ff


	//----- nvinfo : EIATTR_MERCURY_ISA_VERSION
	.align		4
        /*0070*/ 	.byte	0x03, 0x5f
        /*0072*/ 	.short	0x0101


	//----- nvinfo : EIATTR_VRC_CTA_INIT_COUNT
	.align		4
        /*0074*/ 	.byte	0x02, 0x4a
	.zero		1
	.zero		1


	//----- nvinfo : EIATTR_EXIT_INSTR_OFFSETS
	.align		4
        /*0078*/ 	.byte	0x04, 0x1c
        /*007a*/ 	.short	(.L_193 - .L_192)


	//   ....[0]....
.L_192:
        /*007c*/ 	.word	0x00000090


	//   ....[1]....
        /*0080*/ 	.word	0x000001a0


	//----- nvinfo : EIATTR_CRS_STACK_SIZE
	.align		4
.L_193:
        /*0084*/ 	.byte	0x04, 0x1e
        /*0086*/ 	.short	(.L_195 - .L_194)
.L_194:
        /*0088*/ 	.word	0x00000000


	//----- nvinfo : EIATTR_CBANK_PARAM_SIZE
	.align		4
.L_195:
        /*008c*/ 	.byte	0x03, 0x19
        /*008e*/ 	.short	0x0024


	//----- nvinfo : EIATTR_PARAM_CBANK
	.align		4
        /*0090*/ 	.byte	0x04, 0x0a
        /*0092*/ 	.short	(.L_197 - .L_196)
	.align		4
.L_196:
        /*0094*/ 	.word	index@(.nv.constant0._Z18dot_mult_to_bufferPfS_S_iii)
        /*0098*/ 	.short	0x0380
        /*009a*/ 	.short	0x0024


	//----- nvinfo : EIATTR_SW_WAR
	.align		4
.L_197:
        /*009c*/ 	.byte	0x04, 0x36
        /*009e*/ 	.short	(.L_199 - .L_198)
.L_198:
        /*00a0*/ 	.word	0x00000008
.L_199:


//--------------------- .nv.info._Z23show_dot_mult_to_bufferPfii --------------------------
	.section	.nv.info._Z23show_dot_mult_to_bufferPfii,"",@"SHT_CUDA_INFO"
	.sectionflags	@""
	.align	4


	//----- nvinfo : EIATTR_CUDA_API_VERSION
	.align		4
        /*0000*/ 	.byte	0x04, 0x37
        /*0002*/ 	.short	(.L_201 - .L_200)
.L_200:
        /*0004*/ 	.word	0x00000082


	//----- nvinfo : EIATTR_KPARAM_INFO
	.align		4
.L_201:
        /*0008*/ 	.byte	0x04, 0x17
        /*000a*/ 	.short	(.L_203 - .L_202)
.L_202:
        /*000c*/ 	.word	0x00000000
        /*0010*/ 	.short	0x0002
        /*0012*/ 	.short	0x000c
        /*0014*/ 	.byte	0x00, 0xf0, 0x11, 0x00


	//----- nvinfo : EIATTR_KPARAM_INFO
	.align		4
.L_203:
        /*0018*/ 	.byte	0x04, 0x17
        /*001a*/ 	.short	(.L_205 - .L_204)
.L_204:
        /*001c*/ 	.word	0x00000000
        /*0020*/ 	.short	0x0001
        /*0022*/ 	.short	0x0008
        /*0024*/ 	.byte	0x00, 0xf0, 0x11, 0x00


	//----- nvinfo : EIATTR_KPARAM_INFO
	.align		4
.L_205:
        /*0028*/ 	.byte	0x04, 0x17
        /*002a*/ 	.short	(.L_207 - .L_206)
.L_206:
        /*002c*/ 	.word	0x00000000
        /*0030*/ 	.short	0x0000
        /*0032*/ 	.short	0x0000
        /*0034*/ 	.byte	0x00, 0xf5, 0x21, 0x00


	//----- nvinfo : EIATTR_SPARSE_MMA_MASK
	.align		4
.L_207:
        /*0038*/ 	.byte	0x03, 0x50
        /*003a*/ 	.short	0x0000


	//----- nvinfo : EIATTR_MAXREG_COUNT
	.align		4
        /*003c*/ 	.byte	0x03, 0x1b
        /*003e*/ 	.short	0x00ff


	//----- nvinfo : EIATTR_EXTERNS
	.align		4
        /*0040*/ 	.byte	0x04, 0x0f
        /*0042*/ 	.short	(.L_209 - .L_208)


	//   ....[0]....
	.align		4
.L_208:
        /*0044*/ 	.word	index@(vprintf)


	//----- nvinfo : EIATTR_MERCURY_ISA_VERSION
	.align		4
.L_209:
        /*0048*/ 	.byte	0x03, 0x5f
        /*004a*/ 	.short	0x0101


	//----- nvinfo : EIATTR_VRC_CTA_INIT_COUNT
	.align		4
        /*004c*/ 	.byte	0x02, 0x4a
	.zero		1
	.zero		1


	//----- nvinfo : EIATTR_SYSCALL_OFFSETS
	.align		4
        /*0050*/ 	.byte	0x04, 0x46
        /*0052*/ 	.short	(.L_211 - .L_210)


	//   ....[0]....
.L_210:
        /*0054*/ 	.word	0x000002e0


	//   ....[1]....
        /*0058*/ 	.word	0x000003a0


	//   ....[2]....
        /*005c*/ 	.word	0x00000450


	//   ....[3]....
        /*0060*/ 	.word	0x00000500


	//   ....[4]....
        /*0064*/ 	.word	0x000005b0


	//   ....[5]....
        /*0068*/ 	.word	0x00000660


	//   ....[6]....
        /*006c*/ 	.word	0x00000710


	//   ....[7]....
        /*0070*/ 	.word	0x000007c0


	//   ....[8]....
        /*0074*/ 	.word	0x00000870


	//   ....[9]....
        /*0078*/ 	.word	0x00000920


	//   ....[10]....
        /*007c*/ 	.word	0x000009d0


	//   ....[11]....
        /*0080*/ 	.word	0x00000a80


	//   ....[12]....
        /*0084*/ 	.word	0x00000b30


	//   ....[13]....
        /*0088*/ 	.word	0x00000be0


	//   ....[14]....
        /*008c*/ 	.word	0x00000c90


	//   ....[15]....
        /*0090*/ 	.word	0x00000d40


	//   ....[16]....
        /*0094*/ 	.word	0x00000f00


	//   ....[17]....
        /*0098*/ 	.word	0x00001000


	//   ....[18]....
        /*009c*/ 	.word	0x000010c0


	//   ....[19]....
        /*00a0*/ 	.word	0x00001170


	//   ....[20]....
        /*00a4*/ 	.word	0x00001220


	//   ....[21]....
        /*00a8*/ 	.word	0x000012d0


	//   ....[22]....
        /*00ac*/ 	.word	0x00001380


	//   ....[23]....
        /*00b0*/ 	.word	0x00001430


	//   ....[24]....
        /*00b4*/ 	.word	0x00001580


	//   ....[25]....
        /*00b8*/ 	.word	0x00001680


	//   ....[26]....
        /*00bc*/ 	.word	0x00001740


	//   ....[27]....
        /*00c0*/ 	.word	0x000017f0


	//   ....[28]....
        /*00c4*/ 	.word	0x00001940


	//   ....[29]....
        /*00c8*/ 	.word	0x00001aa0


	//   ....[30]....
        /*00cc*/ 	.word	0x00001b70


	//   ....[31]....
        /*00d0*/ 	.word	0x00001bf0


	//   ....[32]....
        /*00d4*/ 	.word	0x00001d50


	//   ....[33]....
        /*00d8*/ 	.word	0x00001dc0


	//   ....[34]....
        /*00dc*/ 	.word	0x00001e30


	//   ....[35]....
        /*00e0*/ 	.word	0x00001ea0


	//   ....[36]....
        /*00e4*/ 	.word	0x00001fb0


	//----- nvinfo : EIATTR_EXIT_INSTR_OFFSETS
	.align		4
.L_211:
        /*00e8*/ 	.byte	0x04, 0x1c
        /*00ea*/ 	.short	(.L_213 - .L_212)


	//   ....[0]....
.L_212:
        /*00ec*/ 	.word	0x00000080


	//   ....[1]....
        /*00f0*/ 	.word	0x00001c30


	//   ....[2]....
        /*00f4*/ 	.word	0x00001ef0


	//   ....[3]....
        /*00f8*/ 	.word	0x00001fe0


	//----- nvinfo : EIATTR_CRS_STACK_SIZE
	.align		4
.L_213:
        /*00fc*/ 	.byte	0x04, 0x1e
        /*00fe*/ 	.short	(.L_215 - .L_214)
.L_214:
        /*0100*/ 	.word	0x00000000


	//----- nvinfo : EIATTR_CBANK_PARAM_SIZE
	.align		4
.L_215:
        /*0104*/ 	.byte	0x03, 0x19
        /*0106*/ 	.short	0x0010


	//----- nvinfo : EIATTR_PARAM_CBANK
	.align		4
        /*0108*/ 	.byte	0x04, 0x0a
        /*010a*/ 	.short	(.L_217 - .L_216)
	.align		4
.L_216:
        /*010c*/ 	.word	index@(.nv.constant0._Z23show_dot_mult_to_bufferPfii)
        /*0110*/ 	.short	0x0380
        /*0112*/ 	.short	0x0010


	//----- nvinfo : EIATTR_SW_WAR
	.align		4
.L_217:
        /*0114*/ 	.byte	0x04, 0x36
        /*0116*/ 	.short	(.L_219 - .L_218)
.L_218:
        /*0118*/ 	.word	0x00000008
.L_219:


//--------------------- .nv.callgraph             --------------------------
	.section	.nv.callgraph,"",@"SHT_CUDA_CALLGRAPH"
	.align	4
	.sectionentsize	8
	.align		4
        /*0000*/ 	.word	0x00000000
	.align		4
        /*0004*/ 	.word	0xffffffff
	.align		4
        /*0008*/ 	.word	index@(_Z23show_dot_mult_to_bufferPfii)
	.align		4
        /*000c*/ 	.word	index@(vprintf)
	.align		4
        /*0010*/ 	.word	0x00000000
	.align		4
        /*0014*/ 	.word	0xfffffffe
	.align		4
        /*0018*/ 	.word	0x00000000
	.align		4
        /*001c*/ 	.word	0xfffffffd
	.align		4
        /*0020*/ 	.word	0x00000000
	.align		4
        /*0024*/ 	.word	0xfffffffc


//--------------------- .nv.constant4             --------------------------
	.section	.nv.constant4,"a",@progbits
	.align	8
	.align		8
.nv.constant4:
        /*0000*/ 	.dword	$str
	.align		8
        /*0008*/ 	.dword	$str$1
	.align		8
        /*0010*/ 	.dword	vprintf


//--------------------- .text._Z26time_mult_to_combine_grad1PfS_S_iii --------------------------
	.section	.text._Z26time_mult_to_combine_grad1PfS_S_iii,"ax",@progbits
	.align	128
        .global         _Z26time_mult_to_combine_grad1PfS_S_iii
        .type           _Z26time_mult_to_combine_grad1PfS_S_iii,@function
        .size           _Z26time_mult_to_combine_grad1PfS_S_iii,(.L_x_81 - _Z26time_mult_to_combine_grad1PfS_S_iii)
        .other          _Z26time_mult_to_combine_grad1PfS_S_iii,@"STO_CUDA_ENTRY STV_DEFAULT"
_Z26time_mult_to_combine_grad1PfS_S_iii:
.text._Z26time_mult_to_combine_grad1PfS_S_iii:
[----:B------:R-:W-:Y:S01]  /*0000*/  LDC R1, c[0x0][0x37c] ;  /* 0x0000df00ff017b82 */ /* 0x000fe20000000800 */
[----:B------:R-:W0:Y:S07]  /*0010*/  S2R R2, SR_TID.X ;  /* 0x0000000000027919 */ /* 0x000e2e0000002100 */
[----:B------:R-:W0:Y:S01]  /*0020*/  S2UR UR6, SR_CTAID.X ;  /* 0x00000000000679c3 */ /* 0x000e220000002500 */
[----:B------:R-:W1:Y:S01]  /*0030*/  LDCU UR4, c[0x0][0x3a0] ;  /* 0x00007400ff0477ac */ /* 0x000e620008000800 */
[----:B------:R-:W1:Y:S06]  /*0040*/  LDCU UR5, c[0x0][0x39c] ;  /* 0x00007380ff0577ac */ /* 0x000e6c0008000800 */
[----:B------:R-:W0:Y:S01]  /*0050*/  LDC R5, c[0x0][0x360] ;  /* 0x0000d800ff057b82 */ /* 0x000e220000000800 */
[----:B-1----:R-:W-:Y:S01]  /*0060*/  UIMAD UR4, UR4, UR5, URZ ;  /* 0x00000005040472a4 */ /* 0x002fe2000f8e02ff */
[----:B0-----:R-:W-:-:S05]  /*0070*/  IMAD R2, R5, UR6, R2 ;  /* 0x0000000605027c24 */ /* 0x001fca000f8e0202 */
[----:B------:R-:W-:-:S13]  /*0080*/  ISETP.GE.AND P0, PT, R2, UR4, PT ;  /* 0x0000000402007c0c */ /* 0x000fda000bf06270 */
[----:B------:R-:W-:Y:S05]  /*0090*/  @P0 EXIT ;  /* 0x000000000000094d */ /* 0x000fea0003800000 */
[----:B------:R-:W0:Y:S02]  /*00a0*/  LDC R3, c[0x0][0x398] ;  /* 0x0000e600ff037b82 */ /* 0x000e240000000800 */
[----:B0-----:R-:W-:-:S13]  /*00b0*/  ISETP.GE.AND P0, PT, R3, 0x1, PT ;  /* 0x000000010300780c */ /* 0x001fda0003f06270 */
[----:B------:R-:W-:Y:S05]  /*00c0*/  @!P0 EXIT ;  /* 0x000000000000894d */ /* 0x000fea0003800000 */
[----:B------:R-:W0:Y:S01]  /*00d0*/  LDCU UR5, c[0x0][0x370] ;  /* 0x00006e00ff0577ac */ /* 0x000e220008000800 */
[C---:B------:R-:W-:Y:S02]  /*00e0*/  LOP3.LUT R0, R3.reuse, 0x7ffffff8, RZ, 0xc0, !PT ;  /* 0x7ffffff803007812 */ /* 0x040fe400078ec0ff */
[----:B------:R-:W-:Y:S01]  /*00f0*/  LOP3.LUT R3, R3, 0x7, RZ, 0xc0, !PT ;  /* 0x0000000703037812 */ /* 0x000fe200078ec0ff */
[----:B------:R-:W1:Y:S01]  /*0100*/  LDCU.64 UR6, c[0x0][0x358] ;  /* 0x00006b00ff0677ac */ /* 0x000e620008000a00 */
[----:B------:R-:W-:Y:S01]  /*0110*/  IADD3 R4, PT, PT, -R0, RZ, RZ ;  /* 0x000000ff00047210 */ /* 0x000fe20007ffe1ff */
[----:B0-----:R-:W-:-:S07]  /*0120*/  IMAD R5, R5, UR5, RZ ;  /* 0x0000000505057c24 */ /* 0x001fce000f8e02ff */
.L_x_5:
[----:B0-----:R-:W0:Y:S08]  /*0130*/  LDC R7, c[0x0][0x3a0] ;  /* 0x0000e800ff077b82 */ /* 0x001e300000000800 */
[----:B--234-:R-:W2:Y:S01]  /*0140*/  LDC.64 R14, c[0x0][0x380] ;  /* 0x0000e000ff0e7b82 */ /* 0x01cea20000000a00 */
[----:B0-----:R-:W-:-:S04]  /*0150*/  IABS R11, R7 ;  /* 0x00000007000b7213 */ /* 0x001fc80000000000 */
[----:B------:R-:W0:Y:S01]  /*0160*/  I2F.RP R6, R11 ;  /* 0x0000000b00067306 */ /* 0x000e220000209400 */
[----:B--2---:R-:W-:-:S07]  /*0170*/  IMAD.WIDE R14, R2, 0x4, R14 ;  /* 0x00000004020e7825 */ /* 0x004fce00078e020e */
[----:B0-----:R-:W0:Y:S02]  /*0180*/  MUFU.RCP R6, R6 ;  /* 0x0000000600067308 */ /* 0x001e240000001000 */
[----:B0-----:R-:W-:-:S06]  /*0190*/  IADD3 R8, PT, PT, R6, 0xffffffe, RZ ;  /* 0x0ffffffe06087810 */ /* 0x001fcc0007ffe0ff */
[----:B------:R0:W2:Y:S02]  /*01a0*/  F2I.FTZ.U32.TRUNC.NTZ R9, R8 ;  /* 0x0000000800097305 */ /* 0x0000a4000021f000 */
[----:B0-----:R-:W-:Y:S01]  /*01b0*/  HFMA2 R8, -RZ, RZ, 0, 0 ;  /* 0x00000000ff087431 */ /* 0x001fe200000001ff */
[----:B--2---:R-:W-:-:S05]  /*01c0*/  IADD3 R10, PT, PT, RZ, -R9, RZ ;  /* 0x80000009ff0a7210 */ /* 0x004fca0007ffe0ff */
[----:B------:R-:W-:Y:S01]  /*01d0*/  IMAD R13, R10, R11, RZ ;  /* 0x0000000b0a0d7224 */ /* 0x000fe200078e02ff */
[----:B------:R-:W-:-:S03]  /*01e0*/  IABS R10, R2 ;  /* 0x00000002000a7213 */ /* 0x000fc60000000000 */
[----:B------:R-:W-:-:S06]  /*01f0*/  IMAD.HI.U32 R9, R9, R13, R8 ;  /* 0x0000000d09097227 */ /* 0x000fcc00078e0008 */
[----:B------:R-:W-:Y:S01]  /*0200*/  IMAD.HI.U32 R8, R9, R10, RZ ;  /* 0x0000000a09087227 */ /* 0x000fe200078e00ff */
[----:B------:R-:W-:-:S04]  /*0210*/  LOP3.LUT R9, R2, R7, RZ, 0x3c, !PT ;  /* 0x0000000702097212 */ /* 0x000fc800078e3cff */
[----:B------:R-:W-:Y:S02]  /*0220*/  IADD3 R6, PT, PT, -R8, RZ, RZ ;  /* 0x000000ff08067210 */ /* 0x000fe40007ffe1ff */
[----:B------:R-:W-:-:S03]  /*0230*/  ISETP.GE.AND P1, PT, R9, RZ, PT ;  /* 0x000000ff0900720c */ /* 0x000fc60003f26270 */
[----:B------:R-:W-:-:S05]  /*0240*/  IMAD R6, R11, R6, R10 ;  /* 0x000000060b067224 */ /* 0x000fca00078e020a */
[----:B------:R-:W-:-:S13]  /*0250*/  ISETP.GT.U32.AND P2, PT, R11, R6, PT ;  /* 0x000000060b00720c */ /* 0x000fda0003f44070 */
[-C--:B------:R-:W-:Y:S02]  /*0260*/  @!P2 IADD3 R6, PT, PT, R6, -R11.reuse, RZ ;  /* 0x8000000b0606a210 */ /* 0x080fe40007ffe0ff */
[----:B------:R-:W-:Y:S02]  /*0270*/  @!P2 IADD3 R8, PT, PT, R8, 0x1, RZ ;  /* 0x000000010808a810 */ /* 0x000fe40007ffe0ff */
[----:B------:R-:W-:Y:S02]  /*0280*/  ISETP.GE.U32.AND P0, PT, R6, R11, PT ;  /* 0x0000000b0600720c */ /* 0x000fe40003f06070 */
[----:B------:R-:W0:Y:S01]  /*0290*/  LDC R6, c[0x0][0x398] ;  /* 0x0000e600ff067b82 */ /* 0x000e220000000800 */
[----:B------:R-:W-:Y:S02]  /*02a0*/  ISETP.NE.AND P2, PT, R7, RZ, PT ;  /* 0x000000ff0700720c */ /* 0x000fe40003f45270 */
[----:B------:R-:W-:-:S08]  /*02b0*/  MOV R11, RZ ;  /* 0x000000ff000b7202 */ /* 0x000fd00000000f00 */
[----:B------:R-:W-:-:S04]  /*02c0*/  @P0 IADD3 R8, PT, PT, R8, 0x1, RZ ;  /* 0x0000000108080810 */ /* 0x000fc80007ffe0ff */
[----:B------:R-:W-:Y:S02]  /*02d0*/  @!P1 IADD3 R8, PT, PT, -R8, RZ, RZ ;  /* 0x000000ff08089210 */ /* 0x000fe40007ffe1ff */
[----:B------:R-:W-:-:S04]  /*02e0*/  @!P2 LOP3.LUT R8, RZ, R7, RZ, 0x33, !PT ;  /* 0x00000007ff08a212 */ /* 0x000fc800078e33ff */
[----:B------:R-:W-:Y:S02]  /*02f0*/  IADD3 R10, PT, PT, -R8, RZ, RZ ;  /* 0x000000ff080a7210 */ /* 0x000fe40007ffe1ff */
[----:B0-----:R-:W-:-:S03]  /*0300*/  ISETP.GE.U32.AND P0, PT, R6, 0x8, PT ;  /* 0x000000080600780c */ /* 0x001fc60003f06070 */
[----:B------:R-:W-:-:S10]  /*0310*/  IMAD R10, R7, R10, R2 ;  /* 0x0000000a070a7224 */ /* 0x000fd400078e0202 */
[----:B------:R-:W-:Y:S05]  /*0320*/  @!P0 BRA `(.L_x_0) ;  /* 0x0000000000f08947 */ /* 0x000fea0003800000 */
[----:B------:R-:W-:Y:S02]  /*0330*/  MOV R12, R10 ;  /* 0x0000000a000c7202 */ /* 0x000fe40000000f00 */
[----:B------:R-:W-:Y:S02]  /*0340*/  MOV R9, R8 ;  /* 0x0000000800097202 */ /* 0x000fe40000000f00 */
[----:B------:R-:W-:-:S07]  /*0350*/  MOV R13, R4 ;  /* 0x00000004000d7202 */ /* 0x000fce0000000f00 */
.L_x_1:
[----:B--2---:R-:W0:Y:S08]  /*0360*/  LDC.64 R18, c[0x0][0x390] ;  /* 0x0000e400ff127b82 */ /* 0x004e300000000a00 */
[----:B------:R-:W2:Y:S08]  /*0370*/  LDC.64 R16, c[0x0][0x388] ;  /* 0x0000e200ff107b82 */ /* 0x000eb00000000a00 */
[----:B------:R-:W3:Y:S01]  /*0380*/  LDC R11, c[0x0][0x39c] ;  /* 0x0000e700ff0b7b82 */ /* 0x000ee20000000800 */
[----:B0-----:R-:W-:-:S05]  /*0390*/  IMAD.WIDE R18, R12, 0x4, R18 ;  /* 0x000000040c127825 */ /* 0x001fca00078e0212 */
[----:B-1----:R-:W4:Y:S01]  /*03a0*/  LDG.E R20, desc[UR6][R18.64] ;  /* 0x0000000612147981 */ /* 0x002f22000c1e1900 */
[----:B--2---:R-:W-:-:S05]  /*03b0*/  IMAD.WIDE R16, R9, 0x4, R16 ;  /* 0x0000000409107825 */ /* 0x004fca00078e0210 */
[----:B------:R-:W4:Y:S01]  /*03c0*/  LDG.E R21, desc[UR6][R16.64] ;  /* 0x0000000610157981 */ /* 0x000f22000c1e1900 */
[----:B------:R-:W-:-:S04]  /*03d0*/  IMAD.WIDE R26, R7, 0x4, R18 ;  /* 0x00000004071a7825 */ /* 0x000fc800078e0212 */
[----:B----4-:R-:W-:Y:S01]  /*03e0*/  FMUL R29, R20, R21 ;  /* 0x00000015141d7220 */ /* 0x010fe20000400000 */
[----:B---3--:R-:W-:-:S04]  /*03f0*/  IMAD.WIDE R20, R11, 0x4, R16 ;  /* 0x000000040b147825 */ /* 0x008fc800078e0210 */
[----:B------:R0:W-:Y:S04]  /*0400*/  REDG.E.ADD.F32.FTZ.RN.STRONG.GPU desc[UR6][R14.64], R29 ;  /* 0x0000001d0e0079a6 */ /* 0x0001e8000c12f306 */
[----:B------:R-:W2:Y:S04]  /*0410*/  LDG.E R22, desc[UR6][R26.64] ;  /* 0x000000061a167981 */ /* 0x000ea8000c1e1900 */
[----:B------:R-:W2:Y:S01]  /*0420*/  LDG.E R23, desc[UR6][R20.64] ;  /* 0x0000000614177981 */ /* 0x000ea2000c1e1900 */
[----:B------:R-:W-:-:S04]  /*0430*/  IMAD.WIDE R18, R11, 0x4, R20 ;  /* 0x000000040b127825 */ /* 0x000fc800078e0214 */
[----:B--2---:R-:W-:Y:S01]  /*0440*/  FMUL R28, R22, R23 ;  /* 0x00000017161c7220 */ /* 0x004fe20000400000 */
[----:B------:R-:W-:-:S04]  /*0450*/  IMAD.WIDE R22, R7, 0x4, R26 ;  /* 0x0000000407167825 */ /* 0x000fc800078e021a */
[----:B------:R-:W-:Y:S04]  /*0460*/  REDG.E.ADD.F32.FTZ.RN.STRONG.GPU desc[UR6][R14.64], R28 ;  /* 0x0000001c0e0079a6 */ /* 0x000fe8000c12f306 */
[----:B------:R-:W0:Y:S04]  /*0470*/  LDG.E R16, desc[UR6][R22.64] ;  /* 0x0000000616107981 */ /* 0x000e28000c1e1900 */
[----:B------:R-:W0:Y:S01]  /*0480*/  LDG.E R17, desc[UR6][R18.64] ;  /* 0x0000000612117981 */ /* 0x000e22000c1e1900 */
[----:B------:R-:W-:-:S04]  /*0490*/  IMAD.WIDE R24, R7, 0x4, R22 ;  /* 0x0000000407187825 */ /* 0x000fc800078e0216 */
[----:B0-----:R-:W-:Y:S01]  /*04a0*/  FMUL R29, R16, R17 ;  /* 0x00000011101d7220 */ /* 0x001fe20000400000 */
[----:B------:R-:W-:-:S04]  /*04b0*/  IMAD.WIDE R16, R11, 0x4, R18 ;  /* 0x000000040b107825 */ /* 0x000fc800078e0212 */
[----:B------:R0:W-:Y:S04]  /*04c0*/  REDG.E.ADD.F32.FTZ.RN.STRONG.GPU desc[UR6][R14.64], R29 ;  /* 0x0000001d0e0079a6 */ /* 0x0001e8000c12f306 */
[----:B------:R-:W0:Y:S04]  /*04d0*/  LDG.E R20, desc[UR6][R24.64] ;  /* 0x0000000618147981 */ /* 0x000e28000c1e1900 */
[----:B------:R-:W0:Y:S01]  /*04e0*/  LDG.E R21, desc[UR6][R16.64] ;  /* 0x0000000610157981 */ /* 0x000e22000c1e1900 */
[----:B------:R-:W-:-:S04]  /*04f0*/  IMAD.WIDE R26, R7, 0x4, R24 ;  /* 0x00000004071a7825 */ /* 0x000fc800078e0218 */
[----:B0-----:R-:W-:Y:S01]  /*0500*/  FMUL R29, R20, R21 ;  /* 0x00000015141d7220 */ /* 0x001fe20000400000 */
[----:B------:R-:W-:-:S04]  /*0510*/  IMAD.WIDE R20, R11, 0x4, R16 ;  /* 0x000000040b147825 */ /* 0x000fc800078e0210 */
[----:B------:R0:W-:Y:S04]  /*0520*/  REDG.E.ADD.F32.FTZ.RN.STRONG.GPU desc[UR6][R14.64], R29 ;  /* 0x0000001d0e0079a6 */ /* 0x0001e8000c12f306 */
[----:B------:R-:W2:Y:S04]  /*0530*/  LDG.E R18, desc[UR6][R26.64] ;  /* 0x000000061a127981 */ /* 0x000ea8000c1e1900 */
[----:B------:R-:W2:Y:S01]  /*0540*/  LDG.E R19, desc[UR6][R20.64] ;  /* 0x0000000614137981 */ /* 0x000ea2000c1e1900 */
[----:B------:R-:W-:-:S04]  /*0550*/  IMAD.WIDE R22, R11, 0x4, R20 ;  /* 0x000000040b167825 */ /* 0x000fc800078e0214 */
[----:B--2---:R-:W-:Y:S01]  /*0560*/  FMUL R28, R18, R19 ;  /* 0x00000013121c7220 */ /* 0x004fe20000400000 */
        /* <DEDUP_REMOVED lines=8> */
[----:B------:R-:W3:Y:S04]  /*05f0*/  LDG.E R21, desc[UR6][R16.64] ;  /* 0x0000000610157981 */ /* 0x000ee8000c1e1900 */
[----:B------:R-:W3:Y:S01]  /*0600*/  LDG.E R20, desc[UR6][R24.64] ;  /* 0x0000000618147981 */ /* 0x000ee2000c1e1900 */
[----:B------:R-:W-:Y:S01]  /*0610*/  IMAD.WIDE R26, R11, 0x4, R16 ;  /* 0x000000040b1a7825 */ /* 0x000fe200078e0210 */
[----:B------:R-:W-:-:S03]  /*0620*/  IADD3 R13, PT, PT, R13, 0x8, RZ ;  /* 0x000000080d0d7810 */ /* 0x000fc60007ffe0ff */
[----:B---3--:R-:W-:Y:S01]  /*0630*/  FMUL R19, R20, R21 ;  /* 0x0000001514137220 */ /* 0x008fe20000400000 */
[----:B------:R-:W-:-:S04]  /*0640*/  IMAD.WIDE R20, R7, 0x4, R24 ;  /* 0x0000000407147825 */ /* 0x000fc800078e0218 */
[----:B------:R2:W-:Y:S04]  /*0650*/  REDG.E.ADD.F32.FTZ.RN.STRONG.GPU desc[UR6][R14.64], R19 ;  /* 0x000000130e0079a6 */ /* 0x0005e8000c12f306 */
[----:B------:R-:W3:Y:S04]  /*0660*/  LDG.E R20, desc[UR6][R20.64] ;  /* 0x0000000614147981 */ /* 0x000ee8000c1e1900 */
[----:B------:R-:W3:Y:S01]  /*0670*/  LDG.E R27, desc[UR6][R26.64] ;  /* 0x000000061a1b7981 */ /* 0x000ee2000c1e1900 */
[----:B------:R-:W-:Y:S02]  /*0680*/  ISETP.NE.AND P0, PT, R13, RZ, PT ;  /* 0x000000ff0d00720c */ /* 0x000fe40003f05270 */
[----:B------:R-:W-:-:S02]  /*0690*/  LEA R9, R11, R9, 0x3 ;  /* 0x000000090b097211 */ /* 0x000fc400078e18ff */
[----:B------:R-:W-:Y:S01]  /*06a0*/  LEA R12, R7, R12, 0x3 ;  /* 0x0000000c070c7211 */ /* 0x000fe200078e18ff */
[----:B---3--:R-:W-:-:S05]  /*06b0*/  FMUL R23, R20, R27 ;  /* 0x0000001b14177220 */ /* 0x008fca0000400000 */
[----:B------:R2:W-:Y:S03]  /*06c0*/  REDG.E.ADD.F32.FTZ.RN.STRONG.GPU desc[UR6][R14.64], R23 ;  /* 0x000000170e0079a6 */ /* 0x0005e6000c12f306 */
[----:B------:R-:W-:Y:S05]  /*06d0*/  @P0 BRA `(.L_x_1) ;  /* 0xfffffffc00200947 */ /* 0x000fea000383ffff */
[----:B------:R-:W-:-:S07]  /*06e0*/  MOV R11, R0 ;  /* 0x00000000000b7202 */ /* 0x000fce0000000f00 */
.L_x_0:
[----:B------:R-:W-:-:S13]  /*06f0*/  ISETP.NE.AND P0, PT, R3, RZ, PT ;  /* 0x000000ff0300720c */ /* 0x000fda0003f05270 */
[----:B------:R-:W-:Y:S05]  /*0700*/  @!P0 BRA `(.L_x_2) ;  /* 0x0000000400108947 */ /* 0x000fea0003800000 */
[----:B------:R-:W-:-:S04]  /*0710*/  IADD3 R9, PT, PT, R3, -0x1, RZ ;  /* 0xffffffff03097810 */ /* 0x000fc80007ffe0ff */
[----:B------:R-:W-:Y:S02]  /*0720*/  ISETP.GE.U32.AND P0, PT, R9, 0x3, PT ;  /* 0x000000030900780c */ /* 0x000fe40003f06070 */
[----:B------:R-:W-:-:S11]  /*0730*/  LOP3.LUT P1, R9, R6, 0x3, RZ, 0xc0, !PT ;  /* 0x0000000306097812 */ /* 0x000fd6000782c0ff */
[----:B------:R-:W-:Y:S05]  /*0740*/  @!P0 BRA `(.L_x_3) ;  /* 0x0000000000788947 */ /* 0x000fea0003800000 */
[----:B--2---:R-:W0:Y:S01]  /*0750*/  LDC R23, c[0x0][0x39c] ;  /* 0x0000e700ff177b82 */ /* 0x004e220000000800 */
[----:B------:R-:W-:-:S07]  /*0760*/  IMAD R19, R11, R7, R10 ;  /* 0x000000070b137224 */ /* 0x000fce00078e020a */
[----:B------:R-:W2:Y:S08]  /*0770*/  LDC.64 R16, c[0x0][0x390] ;  /* 0x0000e400ff107b82 */ /* 0x000eb00000000a00 */
[----:B------:R-:W3:Y:S01]  /*0780*/  LDC.64 R12, c[0x0][0x388] ;  /* 0x0000e200ff0c7b82 */ /* 0x000ee20000000a00 */
[----:B0-----:R-:W-:Y:S02]  /*0790*/  IMAD R21, R11, R23, R8 ;  /* 0x000000170b157224 */ /* 0x001fe400078e0208 */
[----:B--2---:R-:W-:-:S05]  /*07a0*/  IMAD.WIDE R16, R19, 0x4, R16 ;  /* 0x0000000413107825 */ /* 0x004fca00078e0210 */
[----:B-1----:R-:W2:Y:S01]  /*07b0*/  LDG.E R18, desc[UR6][R16.64] ;  /* 0x0000000610127981 */ /* 0x002ea2000c1e1900 */
[----:B---3--:R-:W-:-:S05]  /*07c0*/  IMAD.WIDE R12, R21, 0x4, R12 ;  /* 0x00000004150c7825 */ /* 0x008fca00078e020c */
[----:B------:R-:W2:Y:S01]  /*07d0*/  LDG.E R19, desc[UR6][R12.64] ;  /* 0x000000060c137981 */ /* 0x000ea2000c1e1900 */
[----:B------:R-:W-:-:S04]  /*07e0*/  IMAD.WIDE R26, R23, 0x4, R12 ;  /* 0x00000004171a7825 */ /* 0x000fc800078e020c */
[----:B--2---:R-:W-:Y:S01]  /*07f0*/  FMUL R29, R18, R19 ;  /* 0x00000013121d7220 */ /* 0x004fe20000400000 */
        /* <DEDUP_REMOVED lines=15> */
[----:B------:R-:W2:Y:S02]  /*08f0*/  LDG.E R17, desc[UR6][R16.64] ;  /* 0x0000000610117981 */ /* 0x000ea4000c1e1900 */
[----:B--2---:R-:W-:-:S05]  /*0900*/  FMUL R19, R12, R17 ;  /* 0x000000110c137220 */ /* 0x004fca0000400000 */
[----:B------:R0:W-:Y:S01]  /*0910*/  REDG.E.ADD.F32.FTZ.RN.STRONG.GPU desc[UR6][R14.64], R19 ;  /* 0x000000130e0079a6 */ /* 0x0001e2000c12f306 */
[----:B------:R-:W-:-:S07]  /*0920*/  IADD3 R11, PT, PT, R11, 0x4, RZ ;  /* 0x000000040b0b7810 */ /* 0x000fce0007ffe0ff */
.L_x_3:
[----:B------:R-:W-:Y:S05]  /*0930*/  @!P1 BRA `(.L_x_2) ;  /* 0x0000000000849947 */ /* 0x000fea0003800000 */
[----:B------:R-:W-:Y:S02]  /*0940*/  ISETP.NE.AND P0, PT, R9, 0x1, PT ;  /* 0x000000010900780c */ /* 0x000fe40003f05270 */
[----:B------:R-:W-:-:S11]  /*0950*/  LOP3.LUT P1, RZ, R6, 0x1, RZ, 0xc0, !PT ;  /* 0x0000000106ff7812 */ /* 0x000fd6000782c0ff */
[----:B------:R-:W-:Y:S05]  /*0960*/  @!P0 BRA `(.L_x_4) ;  /* 0x0000000000488947 */ /* 0x000fea0003800000 */
[----:B------:R-:W0:Y:S01]  /*0970*/  LDC R21, c[0x0][0x39c] ;  /* 0x0000e700ff157b82 */ /* 0x000e220000000800 */
[----:B------:R-:W-:-:S07]  /*0980*/  IMAD R9, R11, R7, R10 ;  /* 0x000000070b097224 */ /* 0x000fce00078e020a */
[----:B------:R-:W3:Y:S08]  /*0990*/  LDC.64 R12, c[0x0][0x390] ;  /* 0x0000e400ff0c7b82 */ /* 0x000ef00000000a00 */
[----:B------:R-:W4:Y:S01]  /*09a0*/  LDC.64 R16, c[0x0][0x388] ;  /* 0x0000e200ff107b82 */ /* 0x000f220000000a00 */
[----:B0-2---:R-:W-:Y:S02]  /*09b0*/  IMAD R19, R11, R21, R8 ;  /* 0x000000150b137224 */ /* 0x005fe400078e0208 */
[----:B---3--:R-:W-:-:S05]  /*09c0*/  IMAD.WIDE R12, R9, 0x4, R12 ;  /* 0x00000004090c7825 */ /* 0x008fca00078e020c */
[----:B-1----:R-:W2:Y:S01]  /*09d0*/  LDG.E R6, desc[UR6][R12.64] ;  /* 0x000000060c067981 */ /* 0x002ea2000c1e1900 */
[----:B----4-:R-:W-:-:S05]  /*09e0*/  IMAD.WIDE R16, R19, 0x4, R16 ;  /* 0x0000000413107825 */ /* 0x010fca00078e0210 */
[----:B------:R-:W2:Y:S01]  /*09f0*/  LDG.E R9, desc[UR6][R16.64] ;  /* 0x0000000610097981 */ /* 0x000ea2000c1e1900 */
[----:B------:R-:W-:-:S04]  /*0a00*/  IMAD.WIDE R18, R7, 0x4, R12 ;  /* 0x0000000407127825 */ /* 0x000fc800078e020c */
[----:B------:R-:W-:-:S04]  /*0a10*/  IMAD.WIDE R20, R21, 0x4, R16 ;  /* 0x0000000415147825 */ /* 0x000fc800078e0210 */
[----:B--2---:R-:W-:-:S05]  /*0a20*/  FMUL R9, R6, R9 ;  /* 0x0000000906097220 */ /* 0x004fca0000400000 */
[----:B------:R3:W-:Y:S04]  /*0a30*/  REDG.E.ADD.F32.FTZ.RN.STRONG.GPU desc[UR6][R14.64], R9 ;  /* 0x000000090e0079a6 */ /* 0x0007e8000c12f306 */
[----:B------:R-:W2:Y:S04]  /*0a40*/  LDG.E R18, desc[UR6][R18.64] ;  /* 0x0000000612127981 */ /* 0x000ea8000c1e1900 */
[----:B------:R-:W2:Y:S02]  /*0a50*/  LDG.E R21, desc[UR6][R20.64] ;  /* 0x0000000614157981 */ /* 0x000ea4000c1e1900 */
[----:B--2---:R-:W-:-:S05]  /*0a60*/  FMUL R23, R18, R21 ;  /* 0x0000001512177220 */ /* 0x004fca0000400000 */
[----:B------:R3:W-:Y:S01]  /*0a70*/  REDG.E.ADD.F32.FTZ.RN.STRONG.GPU desc[UR6][R14.64], R23 ;  /* 0x000000170e0079a6 */ /* 0x0007e2000c12f306 */
[----:B------:R-:W-:-:S07]  /*0a80*/  IADD3 R11, PT, PT, R11, 0x2, RZ ;  /* 0x000000020b0b7810 */ /* 0x000fce0007ffe0ff */
.L_x_4:
[----:B------:R-:W-:Y:S05]  /*0a90*/  @!P1 BRA `(.L_x_2) ;  /* 0x00000000002c9947 */ /* 0x000fea0003800000 */
[----:B------:R-:W4:Y:S01]  /*0aa0*/  LDC.64 R16, c[0x0][0x390] ;  /* 0x0000e400ff107b82 */ /* 0x000f220000000a00 */
[----:B------:R-:W3:Y:S01]  /*0ab0*/  LDCU UR5, c[0x0][0x39c] ;  /* 0x00007380ff0577ac */ /* 0x000ee20008000800 */
[----:B------:R-:W-:-:S06]  /*0ac0*/  IMAD R7, R11, R7, R10 ;  /* 0x000000070b077224 */ /* 0x000fcc00078e020a */
[----:B------:R-:W5:Y:S01]  /*0ad0*/  LDC.64 R12, c[0x0][0x388] ;  /* 0x0000e200ff0c7b82 */ /* 0x000f620000000a00 */
[----:B---3--:R-:W-:Y:S02]  /*0ae0*/  IMAD R9, R11, UR5, R8 ;  /* 0x000000050b097c24 */ /* 0x008fe4000f8e0208 */
[----:B----4-:R-:W-:-:S06]  /*0af0*/  IMAD.WIDE R6, R7, 0x4, R16 ;  /* 0x0000000407067825 */ /* 0x010fcc00078e0210 */
[----:B-1----:R-:W3:Y:S01]  /*0b00*/  LDG.E R6, desc[UR6][R6.64] ;  /* 0x0000000606067981 */ /* 0x002ee2000c1e1900 */
[----:B-----5:R-:W-:-:S06]  /*0b10*/  IMAD.WIDE R12, R9, 0x4, R12 ;  /* 0x00000004090c7825 */ /* 0x020fcc00078e020c */
[----:B------:R-:W3:Y:S02]  /*0b20*/  LDG.E R13, desc[UR6][R12.64] ;  /* 0x000000060c0d7981 */ /* 0x000ee4000c1e1900 */
[----:B---3--:R-:W-:-:S05]  /*0b30*/  FMUL R9, R6, R13 ;  /* 0x0000000d06097220 */ /* 0x008fca0000400000 */
[----:B------:R4:W-:Y:S02]  /*0b40*/  REDG.E.ADD.F32.FTZ.RN.STRONG.GPU desc[UR6][R14.64], R9 ;  /* 0x000000090e0079a6 */ /* 0x0009e4000c12f306 */
.L_x_2:
[----:B------:R-:W-:-:S04]  /*0b50*/  IADD3 R2, PT, PT, R5, R2, RZ ;  /* 0x0000000205027210 */ /* 0x000fc80007ffe0ff */
[----:B------:R-:W-:-:S13]  /*0b60*/  ISETP.GE.AND P0, PT, R2, UR4, PT ;  /* 0x0000000402007c0c */ /* 0x000fda000bf06270 */
[----:B------:R-:W-:Y:S05]  /*0b70*/  @!P0 BRA `(.L_x_5) ;  /* 0xfffffff4006c8947 */ /* 0x000fea000383ffff */
[----:B-1----:R-:W-:Y:S05]  /*0b80*/  EXIT ;  /* 0x000000000000794d */ /* 0x002fea0003800000 */
.L_x_6:
[----:B------:R-:W-:-:S00]  /*0b90*/  BRA `(.L_x_6) ;  /* 0xfffffffc00fc7947 */ /* 0x000fc0000383ffff */
[----:B------:R-:W-:-:S00]  /*0ba0*/  NOP ;  /* 0x0000000000007918 */ /* 0x000fc00000000000 */
        /* <DEDUP_REMOVED lines=13> */
.L_x_81:


//--------------------- .text._Z25time_mult_to_combine_gradPfS_S_iii --------------------------
	.section	.text._Z25time_mult_to_combine_gradPfS_S_iii,"ax",@progbits
	.align	128
        .global         _Z25time_mult_to_combine_gradPfS_S_iii
        .type           _Z25time_mult_to_combine_gradPfS_S_iii,@function
        .size           _Z25time_mult_to_combine_gradPfS_S_iii,(.L_x_82 - _Z25time_mult_to_combine_gradPfS_S_iii)
        .other          _Z25time_mult_to_combine_gradPfS_S_iii,@"STO_CUDA_ENTRY STV_DEFAULT"
_Z25time_mult_to_combine_gradPfS_S_iii:
.text._Z25time_mult_to_combine_gradPfS_S_iii:
[----:B------:R-:W-:Y:S01]  /*0000*/  LDC R1, c[0x0][0x37c] ;  /* 0x0000df00ff017b82 */ /* 0x000fe20000000800 */
[----:B------:R-:W0:Y:S07]  /*0010*/  S2R R0, SR_TID.X ;  /* 0x0000000000007919 */ /* 0x000e2e0000002100 */
[----:B------:R-:W0:Y:S01]  /*0020*/  S2UR UR6, SR_CTAID.X ;  /* 0x00000000000679c3 */ /* 0x000e220000002500 */
[----:B------:R-:W1:Y:S07]  /*0030*/  LDCU.64 UR4, c[0x0][0x398] ;  /* 0x00007300ff0477ac */ /* 0x000e6e0008000a00 */
        /* <DEDUP_REMOVED lines=8> */
[----:B------:R-:W0:Y:S01]  /*00c0*/  LDCU.64 UR6, c[0x0][0x390] ;  /* 0x00007200ff0677ac */ /* 0x000e220008000a00 */
[C---:B------:R-:W-:Y:S02]  /*00d0*/  LOP3.LUT R8, R9.reuse, 0x7ffffff0, RZ, 0xc0, !PT ;  /* 0x7ffffff009087812 */ /* 0x040fe400078ec0ff */
[C---:B------:R-:W-:Y:S01]  /*00e0*/  LOP3.LUT R17, R9.reuse, 0xf, RZ, 0xc0, !PT ;  /* 0x0000000f09117812 */ /* 0x040fe200078ec0ff */
[----:B------:R-:W1:Y:S01]  /*00f0*/  LDCU UR8, c[0x0][0x370] ;  /* 0x00006e00ff0877ac */ /* 0x000e620008000800 */
[C---:B------:R-:W-:Y:S02]  /*0100*/  LOP3.LUT R18, R9.reuse, 0x7, RZ, 0xc0, !PT ;  /* 0x0000000709127812 */ /* 0x040fe400078ec0ff */
[----:B------:R-:W-:Y:S01]  /*0110*/  LOP3.LUT R9, R9, 0x3, RZ, 0xc0, !PT ;  /* 0x0000000309097812 */ /* 0x000fe200078ec0ff */
[----:B------:R-:W2:Y:S01]  /*0120*/  LDCU.64 UR10, c[0x0][0x358] ;  /* 0x00006b00ff0a77ac */ /* 0x000ea20008000a00 */
[----:B------:R-:W-:Y:S01]  /*0130*/  IADD3 R10, PT, PT, -R8, RZ, RZ ;  /* 0x000000ff080a7210 */ /* 0x000fe20007ffe1ff */
[----:B0-----:R-:W-:Y:S01]  /*0140*/  UIADD3 UR5, UP0, UPT, UR6, 0x20, URZ ;  /* 0x0000002006057890 */ /* 0x001fe2000ff1e0ff */
[----:B-1----:R-:W-:-:S03]  /*0150*/  IMAD R11, R11, UR8, RZ ;  /* 0x000000080b0b7c24 */ /* 0x002fc6000f8e02ff */
[----:B------:R-:W-:-:S12]  /*0160*/  UIADD3.X UR6, UPT, UPT, URZ, UR7, URZ, UP0, !UPT ;  /* 0x00000007ff067290 */ /* 0x000fd800087fe4ff */
.L_x_12:
[----:B0--3--:R-:W0:Y:S01]  /*0170*/  LDC R13, c[0x0][0x39c] ;  /* 0x0000e700ff0d7b82 */ /* 0x009e220000000800 */
[----:B------:R-:W-:Y:S01]  /*0180*/  IABS R7, R0 ;  /* 0x0000000000077213 */ /* 0x000fe20000000000 */
[----:B-1----:R-:W1:Y:S02]  /*0190*/  LDCU UR7, c[0x0][0x3a0] ;  /* 0x00007400ff0777ac */ /* 0x002e640008000800 */
[----:B-1----:R-:W-:Y:S01]  /*01a0*/  UISETP.GE.U32.AND UP0, UPT, UR7, 0x10, UPT ;  /* 0x000000100700788c */ /* 0x002fe2000bf06070 */
[----:B0-----:R-:W-:-:S04]  /*01b0*/  IABS R6, R13 ;  /* 0x0000000d00067213 */ /* 0x001fc80000000000 */
[----:B------:R-:W0:Y:S08]  /*01c0*/  I2F.RP R4, R6 ;  /* 0x0000000600047306 */ /* 0x000e300000209400 */
[----:B0-----:R-:W0:Y:S02]  /*01d0*/  MUFU.RCP R4, R4 ;  /* 0x0000000400047308 */ /* 0x001e240000001000 */
[----:B0-----:R-:W-:-:S02]  /*01e0*/  IADD3 R2, PT, PT, R4, 0xffffffe, RZ ;  /* 0x0ffffffe04027810 */ /* 0x001fc40007ffe0ff */
[----:B------:R-:W-:-:S04]  /*01f0*/  MOV R4, RZ ;  /* 0x000000ff00047202 */ /* 0x000fc80000000f00 */
[----:B------:R0:W1:Y:S02]  /*0200*/  F2I.FTZ.U32.TRUNC.NTZ R3, R2 ;  /* 0x0000000200037305 */ /* 0x000064000021f000 */
[----:B0-----:R-:W-:Y:S01]  /*0210*/  HFMA2 R2, -RZ, RZ, 0, 0 ;  /* 0x00000000ff027431 */ /* 0x001fe200000001ff */
[----:B-1--4-:R-:W-:-:S05]  /*0220*/  IADD3 R5, PT, PT, RZ, -R3, RZ ;  /* 0x80000003ff057210 */ /* 0x012fca0007ffe0ff */
[----:B------:R-:W-:-:S04]  /*0230*/  IMAD R5, R5, R6, RZ ;  /* 0x0000000605057224 */ /* 0x000fc800078e02ff */
[----:B------:R-:W-:Y:S01]  /*0240*/  IMAD.HI.U32 R3, R3, R5, R2 ;  /* 0x0000000503037227 */ /* 0x000fe200078e0002 */
[----:B------:R-:W-:-:S04]  /*0250*/  LOP3.LUT R2, R0, R13, RZ, 0x3c, !PT ;  /* 0x0000000d00027212 */ /* 0x000fc800078e3cff */
[----:B------:R-:W-:Y:S01]  /*0260*/  ISETP.GE.AND P1, PT, R2, RZ, PT ;  /* 0x000000ff0200720c */ /* 0x000fe20003f26270 */
[----:B------:R-:W-:-:S05]  /*0270*/  IMAD.HI.U32 R5, R3, R7, RZ ;  /* 0x0000000703057227 */ /* 0x000fca00078e00ff */
[----:B------:R-:W-:-:S05]  /*0280*/  IADD3 R3, PT, PT, -R5, RZ, RZ ;  /* 0x000000ff05037210 */ /* 0x000fca0007ffe1ff */
[----:B------:R-:W-:-:S05]  /*0290*/  IMAD R3, R6, R3, R7 ;  /* 0x0000000306037224 */ /* 0x000fca00078e0207 */
[----:B------:R-:W-:-:S13]  /*02a0*/  ISETP.GT.U32.AND P2, PT, R6, R3, PT ;  /* 0x000000030600720c */ /* 0x000fda0003f44070 */
[-C--:B------:R-:W-:Y:S02]  /*02b0*/  @!P2 IADD3 R3, PT, PT, R3, -R6.reuse, RZ ;  /* 0x800000060303a210 */ /* 0x080fe40007ffe0ff */
[----:B------:R-:W-:Y:S02]  /*02c0*/  @!P2 IADD3 R5, PT, PT, R5, 0x1, RZ ;  /* 0x000000010505a810 */ /* 0x000fe40007ffe0ff */
[----:B------:R-:W-:Y:S02]  /*02d0*/  ISETP.GE.U32.AND P0, PT, R3, R6, PT ;  /* 0x000000060300720c */ /* 0x000fe40003f06070 */
[----:B------:R-:W-:Y:S01]  /*02e0*/  ISETP.NE.AND P2, PT, R13, RZ, PT ;  /* 0x000000ff0d00720c */ /* 0x000fe20003f45270 */
[----:B------:R-:W0:Y:S10]  /*02f0*/  LDC.64 R2, c[0x0][0x388] ;  /* 0x0000e200ff027b82 */ /* 0x000e340000000a00 */
[----:B------:R-:W-:-:S04]  /*0300*/  @P0 IADD3 R5, PT, PT, R5, 0x1, RZ ;  /* 0x0000000105050810 */ /* 0x000fc80007ffe0ff */
[----:B------:R-:W-:Y:S02]  /*0310*/  @!P1 IADD3 R5, PT, PT, -R5, RZ, RZ ;  /* 0x000000ff05059210 */ /* 0x000fe40007ffe1ff */
[----:B------:R-:W-:-:S04]  /*0320*/  @!P2 LOP3.LUT R5, RZ, R13, RZ, 0x33, !PT ;  /* 0x0000000dff05a212 */ /* 0x000fc800078e33ff */
[----:B------:R-:W-:Y:S01]  /*0330*/  IADD3 R7, PT, PT, -R5, RZ, RZ ;  /* 0x000000ff05077210 */ /* 0x000fe20007ffe1ff */
[----:B0-----:R-:W-:-:S04]  /*0340*/  IMAD.WIDE R2, R0, 0x4, R2 ;  /* 0x0000000400027825 */ /* 0x001fc800078e0202 */
[----:B------:R-:W-:Y:S02]  /*0350*/  IMAD R12, R13, R7, R0 ;  /* 0x000000070d0c7224 */ /* 0x000fe400078e0200 */
[----:B------:R-:W-:Y:S02]  /*0360*/  IMAD R13, R5, UR7, RZ ;  /* 0x00000007050d7c24 */ /* 0x000fe4000f8e02ff */
[----:B------:R-:W-:Y:S01]  /*0370*/  IMAD R12, R12, UR7, RZ ;  /* 0x000000070c0c7c24 */ /* 0x000fe2000f8e02ff */
[----:B------:R-:W-:Y:S06]  /*0380*/  BRA.U !UP0, `(.L_x_7) ;  /* 0x0000000508387547 */ /* 0x000fec000b800000 */
[----:B------:R-:W-:Y:S02]  /*0390*/  MOV R14, R13 ;  /* 0x0000000d000e7202 */ /* 0x000fe40000000f00 */
[----:B------:R-:W-:Y:S02]  /*03a0*/  MOV R15, R12 ;  /* 0x0000000c000f7202 */ /* 0x000fe40000000f00 */
[----:B------:R-:W-:-:S07]  /*03b0*/  MOV R16, R10 ;  /* 0x0000000a00107202 */ /* 0x000fce0000000f00 */
.L_x_8:
[----:B------:R-:W-:Y:S01]  /*03c0*/  MOV R5, UR6 ;  /* 0x0000000600057c02 */ /* 0x000fe20008000f00 */
[----:B------:R-:W-:Y:S01]  /*03d0*/  IMAD.U32 R4, RZ, RZ, UR5 ;  /* 0x00000005ff047e24 */ /* 0x000fe2000f8e00ff */
[----:B--2---:R-:W2:Y:S01]  /*03e0*/  LDG.E R20, desc[UR10][R2.64] ;  /* 0x0000000a02147981 */ /* 0x004ea2000c1e1900 */
[----:B0-----:R-:W0:Y:S02]  /*03f0*/  LDC.64 R6, c[0x0][0x380] ;  /* 0x0000e000ff067b82 */ /* 0x001e240000000a00 */
[----:B------:R-:W-:-:S05]  /*0400*/  IMAD.WIDE R4, R14, 0x4, R4 ;  /* 0x000000040e047825 */ /* 0x000fca00078e0204 */
[----:B------:R-:W2:Y:S01]  /*0410*/  LDG.E R19, desc[UR10][R4.64+-0x20] ;  /* 0xffffe00a04137981 */ /* 0x000ea2000c1e1900 */
[----:B0-----:R-:W-:-:S04]  /*0420*/  IMAD.WIDE R6, R15, 0x4, R6 ;  /* 0x000000040f067825 */ /* 0x001fc800078e0206 */
[----:B--2---:R-:W-:-:S05]  /*0430*/  FMUL R19, R19, R20 ;  /* 0x0000001413137220 */ /* 0x004fca0000400000 */
[----:B------:R0:W-:Y:S04]  /*0440*/  REDG.E.ADD.F32.FTZ.RN.STRONG.GPU desc[UR10][R6.64], R19 ;  /* 0x00000013060079a6 */ /* 0x0001e8000c12f30a */
[----:B------:R-:W2:Y:S04]  /*0450*/  LDG.E R20, desc[UR10][R4.64+-0x1c] ;  /* 0xffffe40a04147981 */ /* 0x000ea8000c1e1900 */
[----:B------:R-:W2:Y:S02]  /*0460*/  LDG.E R21, desc[UR10][R2.64] ;  /* 0x0000000a02157981 */ /* 0x000ea4000c1e1900 */
[----:B--2---:R-:W-:-:S05]  /*0470*/  FMUL R21, R20, R21 ;  /* 0x0000001514157220 */ /* 0x004fca0000400000 */
[----:B------:R1:W-:Y:S04]  /*0480*/  REDG.E.ADD.F32.FTZ.RN.STRONG.GPU desc[UR10][R6.64+0x4], R21 ;  /* 0x00000415060079a6 */ /* 0x0003e8000c12f30a */
[----:B------:R-:W2:Y:S04]  /*0490*/  LDG.E R20, desc[UR10][R4.64+-0x18] ;  /* 0xffffe80a04147981 */ /* 0x000ea8000c1e1900 */
[----:B------:R-:W2:Y:S02]  /*04a0*/  LDG.E R23, desc[UR10][R2.64] ;  /* 0x0000000a02177981 */ /* 0x000ea4000c1e1900 */
[----:B--2---:R-:W-:-:S05]  /*04b0*/  FMUL R23, R20, R23 ;  /* 0x0000001714177220 */ /* 0x004fca0000400000 */
[----:B------:R2:W-:Y:S04]  /*04c0*/  REDG.E.ADD.F32.FTZ.RN.STRONG.GPU desc[UR10][R6.64+0x8], R23 ;  /* 0x00000817060079a6 */ /* 0x0005e8000c12f30a */
[----:B------:R-:W3:Y:S04]  /*04d0*/  LDG.E R20, desc[UR10][R4.64+-0x14] ;  /* 0xffffec0a04147981 */ /* 0x000ee8000c1e1900 */
[----:B------:R-:W3:Y:S02]  /*04e0*/  LDG.E R25, desc[UR10][R2.64] ;  /* 0x0000000a02197981 */ /* 0x000ee4000c1e1900 */
[----:B---3--:R-:W-:-:S05]  /*04f0*/  FMUL R25, R20, R25 ;  /* 0x0000001914197220 */ /* 0x008fca0000400000 */
[----:B------:R3:W-:Y:S04]  /*0500*/  REDG.E.ADD.F32.FTZ.RN.STRONG.GPU desc[UR10][R6.64+0xc], R25 ;  /* 0x00000c19060079a6 */ /* 0x0007e8000c12f30a */
[----:B0-----:R-:W4:Y:S04]  /*0510*/  LDG.E R19, desc[UR10][R4.64+-0x10] ;  /* 0xfffff00a04137981 */ /* 0x001f28000c1e1900 */
[----:B------:R-:W4:Y:S02]  /*0520*/  LDG.E R20, desc[UR10][R2.64] ;  /* 0x0000000a02147981 */ /* 0x000f24000c1e1900 */
[----:B----4-:R-:W-:-:S05]  /*0530*/  FMUL R19, R19, R20 ;  /* 0x0000001413137220 */ /* 0x010fca0000400000 */
[----:B------:R0:W-:Y:S04]  /*0540*/  REDG.E.ADD.F32.FTZ.RN.STRONG.GPU desc[UR10][R6.64+0x10], R19 ;  /* 0x00001013060079a6 */ /* 0x0001e8000c12f30a */
[----:B------:R-:W4:Y:S04]  /*0550*/  LDG.E R20, desc[UR10][R4.64+-0xc] ;  /* 0xfffff40a04147981 */ /* 0x000f28000c1e1900 */
[----:B-1----:R-:W4:Y:S02]  /*0560*/  LDG.E R21, desc[UR10][R2.64] ;  /* 0x0000000a02157981 */ /* 0x002f24000c1e1900 */
[----:B----4-:R-:W-:-:S05]  /*0570*/  FMUL R21, R20, R21 ;  /* 0x0000001514157220 */ /* 0x010fca0000400000 */
[----:B------:R1:W-:Y:S04]  /*0580*/  REDG.E.ADD.F32.FTZ.RN.STRONG.GPU desc[UR10][R6.64+0x14], R21 ;  /* 0x00001415060079a6 */ /* 0x0003e8000c12f30a */
[----:B------:R-:W4:Y:S04]  /*0590*/  LDG.E R20, desc[UR10][R4.64+-0x8] ;  /* 0xfffff80a04147981 */ /* 0x000f28000c1e1900 */
[----:B--2---:R-:W4:Y:S02]  /*05a0*/  LDG.E R23, desc[UR10][R2.64] ;  /* 0x0000000a02177981 */ /* 0x004f24000c1e1900 */
[----:B----4-:R-:W-:-:S05]  /*05b0*/  FMUL R23, R20, R23 ;  /* 0x0000001714177220 */ /* 0x010fca0000400000 */
[----:B------:R2:W-:Y:S04]  /*05c0*/  REDG.E.ADD.F32.FTZ.RN.STRONG.GPU desc[UR10][R6.64+0x18], R23 ;  /* 0x00001817060079a6 */ /* 0x0005e8000c12f30a */
[----:B------:R-:W4:Y:S04]  /*05d0*/  LDG.E R20, desc[UR10][R4.64+-0x4] ;  /* 0xfffffc0a04147981 */ /* 0x000f28000c1e1900 */
[----:B---3--:R-:W4:Y:S02]  /*05e0*/  LDG.E R25, desc[UR10][R2.64] ;  /* 0x0000000a02197981 */ /* 0x008f24000c1e1900 */
[----:B----4-:R-:W-:-:S05]  /*05f0*/  FMUL R25, R20, R25 ;  /* 0x0000001914197220 */ /* 0x010fca0000400000 */
        /* <DEDUP_REMOVED lines=26> */
[----:B--2---:R-:W4:Y:S01]  /*07a0*/  LDG.E R23, desc[UR10][R2.64] ;  /* 0x0000000a02177981 */ /* 0x004f22000c1e1900 */
[----:B------:R-:W-:Y:S01]  /*07b0*/  IADD3 R16, PT, PT, R16, 0x10, RZ ;  /* 0x0000001010107810 */ /* 0x000fe20007ffe0ff */
[----:B----4-:R-:W-:-:S05]  /*07c0*/  FMUL R23, R20, R23 ;  /* 0x0000001714177220 */ /* 0x010fca0000400000 */
[----:B------:R0:W-:Y:S04]  /*07d0*/  REDG.E.ADD.F32.FTZ.RN.STRONG.GPU desc[UR10][R6.64+0x38], R23 ;  /* 0x00003817060079a6 */ /* 0x0001e8000c12f30a */
[----:B------:R-:W2:Y:S04]  /*07e0*/  LDG.E R20, desc[UR10][R4.64+0x1c] ;  /* 0x00001c0a04147981 */ /* 0x000ea8000c1e1900 */
[----:B---3--:R-:W2:Y:S01]  /*07f0*/  LDG.E R25, desc[UR10][R2.64] ;  /* 0x0000000a02197981 */ /* 0x008ea2000c1e1900 */
[----:B------:R-:W-:Y:S02]  /*0800*/  ISETP.NE.AND P0, PT, R16, RZ, PT ;  /* 0x000000ff1000720c */ /* 0x000fe40003f05270 */
[----:B------:R-:W-:-:S02]  /*0810*/  IADD3 R15, PT, PT, R15, 0x10, RZ ;  /* 0x000000100f0f7810 */ /* 0x000fc40007ffe0ff */
[----:B------:R-:W-:Y:S01]  /*0820*/  IADD3 R14, PT, PT, R14, 0x10, RZ ;  /* 0x000000100e0e7810 */ /* 0x000fe20007ffe0ff */
[----:B--2---:R-:W-:-:S05]  /*0830*/  FMUL R25, R20, R25 ;  /* 0x0000001914197220 */ /* 0x004fca0000400000 */
[----:B------:R0:W-:Y:S03]  /*0840*/  REDG.E.ADD.F32.FTZ.RN.STRONG.GPU desc[UR10][R6.64+0x3c], R25 ;  /* 0x00003c19060079a6 */ /* 0x0001e6000c12f30a */
[----:B------:R-:W-:Y:S05]  /*0850*/  @P0 BRA `(.L_x_8) ;  /* 0xfffffff800d80947 */ /* 0x000fea000383ffff */
[----:B------:R-:W-:-:S07]  /*0860*/  MOV R4, R8 ;  /* 0x0000000800047202 */ /* 0x000fce0000000f00 */
.L_x_7:
[----:B------:R-:W-:-:S13]  /*0870*/  ISETP.NE.AND P0, PT, R17, RZ, PT ;  /* 0x000000ff1100720c */ /* 0x000fda0003f05270 */
[----:B------:R-:W-:Y:S05]  /*0880*/  @!P0 BRA `(.L_x_9) ;  /* 0x0000000400788947 */ /* 0x000fea0003800000 */
[----:B------:R-:W-:Y:S02]  /*0890*/  IADD3 R5, PT, PT, R17, -0x1, RZ ;  /* 0xffffffff11057810 */ /* 0x000fe40007ffe0ff */
[----:B------:R-:W-:Y:S02]  /*08a0*/  ISETP.NE.AND P1, PT, R18, RZ, PT ;  /* 0x000000ff1200720c */ /* 0x000fe40003f25270 */
[----:B------:R-:W-:-:S13]  /*08b0*/  ISETP.GE.U32.AND P0, PT, R5, 0x7, PT ;  /* 0x000000070500780c */ /* 0x000fda0003f06070 */
[----:B------:R-:W-:Y:S05]  /*08c0*/  @!P0 BRA `(.L_x_10) ;  /* 0x00000000009c8947 */ /* 0x000fea0003800000 */
[----:B0-----:R-:W0:Y:S01]  /*08d0*/  LDC.64 R6, c[0x0][0x390] ;  /* 0x0000e400ff067b82 */ /* 0x001e220000000a00 */
[----:B------:R-:W-:Y:S01]  /*08e0*/  IADD3 R5, PT, PT, R13, R4, RZ ;  /* 0x000000040d057210 */ /* 0x000fe20007ffe0ff */
[----:B--2---:R-:W2:Y:S06]  /*08f0*/  LDG.E R19, desc[UR10][R2.64] ;  /* 0x0000000a02137981 */ /* 0x004eac000c1e1900 */
[----:B------:R-:W1:Y:S01]  /*0900*/  LDC.64 R14, c[0x0][0x380] ;  /* 0x0000e000ff0e7b82 */ /* 0x000e620000000a00 */
[----:B0-----:R-:W-:-:S05]  /*0910*/  IMAD.WIDE R6, R5, 0x4, R6 ;  /* 0x0000000405067825 */ /* 0x001fca00078e0206 */
[----:B------:R-:W2:Y:S01]  /*0920*/  LDG.E R16, desc[UR10][R6.64] ;  /* 0x0000000a06107981 */ /* 0x000ea2000c1e1900 */
[----:B------:R-:W-:-:S04]  /*0930*/  IMAD.IADD R5, R12, 0x1, R4 ;  /* 0x000000010c057824 */ /* 0x000fc800078e0204 */
[----:B-1----:R-:W-:-:S04]  /*0940*/  IMAD.WIDE R14, R5, 0x4, R14 ;  /* 0x00000004050e7825 */ /* 0x002fc800078e020e */
        /* <DEDUP_REMOVED lines=14> */
[----:B------:R-:W4:Y:S04]  /*0a30*/  LDG.E R16, desc[UR10][R6.64+0x10] ;  /* 0x0000100a06107981 */ /* 0x000f28000c1e1900 */
[----:B0-----:R-:W4:Y:S02]  /*0a40*/  LDG.E R19, desc[UR10][R2.64] ;  /* 0x0000000a02137981 */ /* 0x001f24000c1e1900 */
[----:B----4-:R-:W-:-:S05]  /*0a50*/  FMUL R19, R16, R19 ;  /* 0x0000001310137220 */ /* 0x010fca0000400000 */
[----:B------:R4:W-:Y:S04]  /*0a60*/  REDG.E.ADD.F32.FTZ.RN.STRONG.GPU desc[UR10][R14.64+0x10], R19 ;  /* 0x000010130e0079a6 */ /* 0x0009e8000c12f30a */
[----:B-1----:R-:W5:Y:S04]  /*0a70*/  LDG.E R5, desc[UR10][R6.64+0x14] ;  /* 0x0000140a06057981 */ /* 0x002f68000c1e1900 */
[----:B------:R-:W5:Y:S02]  /*0a80*/  LDG.E R16, desc[UR10][R2.64] ;  /* 0x0000000a02107981 */ /* 0x000f64000c1e1900 */
[----:B-----5:R-:W-:-:S05]  /*0a90*/  FMUL R5, R5, R16 ;  /* 0x0000001005057220 */ /* 0x020fca0000400000 */
[----:B------:R4:W-:Y:S04]  /*0aa0*/  REDG.E.ADD.F32.FTZ.RN.STRONG.GPU desc[UR10][R14.64+0x14], R5 ;  /* 0x000014050e0079a6 */ /* 0x0009e8000c12f30a */
[----:B------:R-:W5:Y:S04]  /*0ab0*/  LDG.E R16, desc[UR10][R6.64+0x18] ;  /* 0x0000180a06107981 */ /* 0x000f68000c1e1900 */
[----:B--2---:R-:W5:Y:S02]  /*0ac0*/  LDG.E R21, desc[UR10][R2.64] ;  /* 0x0000000a02157981 */ /* 0x004f64000c1e1900 */
[----:B-----5:R-:W-:-:S05]  /*0ad0*/  FMUL R21, R16, R21 ;  /* 0x0000001510157220 */ /* 0x020fca0000400000 */
[----:B------:R4:W-:Y:S04]  /*0ae0*/  REDG.E.ADD.F32.FTZ.RN.STRONG.GPU desc[UR10][R14.64+0x18], R21 ;  /* 0x000018150e0079a6 */ /* 0x0009e8000c12f30a */
[----:B------:R-:W2:Y:S04]  /*0af0*/  LDG.E R16, desc[UR10][R6.64+0x1c] ;  /* 0x00001c0a06107981 */ /* 0x000ea8000c1e1900 */
[----:B---3--:R-:W2:Y:S02]  /*0b00*/  LDG.E R23, desc[UR10][R2.64] ;  /* 0x0000000a02177981 */ /* 0x008ea4000c1e1900 */
[----:B--2---:R-:W-:-:S05]  /*0b10*/  FMUL R23, R16, R23 ;  /* 0x0000001710177220 */ /* 0x004fca0000400000 */
[----:B------:R4:W-:Y:S01]  /*0b20*/  REDG.E.ADD.F32.FTZ.RN.STRONG.GPU desc[UR10][R14.64+0x1c], R23 ;  /* 0x00001c170e0079a6 */ /* 0x0009e2000c12f30a */
[----:B------:R-:W-:-:S07]  /*0b30*/  IADD3 R4, PT, PT, R4, 0x8, RZ ;  /* 0x0000000804047810 */ /* 0x000fce0007ffe0ff */
.L_x_10:
[----:B------:R-:W-:Y:S05]  /*0b40*/  @!P1 BRA `(.L_x_9) ;  /* 0x0000000000c89947 */ /* 0x000fea0003800000 */
[----:B----4-:R-:W-:Y:S02]  /*0b50*/  IADD3 R5, PT, PT, R18, -0x1, RZ ;  /* 0xffffffff12057810 */ /* 0x010fe40007ffe0ff */
        /* <DEDUP_REMOVED lines=9> */
[----:B------:R-:W-:-:S05]  /*0bf0*/  IADD3 R19, PT, PT, R12, R4, RZ ;  /* 0x000000040c137210 */ /* 0x000fca0007ffe0ff */
        /* <DEDUP_REMOVED lines=14> */
[----:B------:R1:W-:Y:S01]  /*0ce0*/  REDG.E.ADD.F32.FTZ.RN.STRONG.GPU desc[UR10][R14.64+0xc], R23 ;  /* 0x00000c170e0079a6 */ /* 0x0003e2000c12f30a */
[----:B------:R-:W-:-:S07]  /*0cf0*/  IADD3 R4, PT, PT, R4, 0x4, RZ ;  /* 0x0000000404047810 */ /* 0x000fce0007ffe0ff */
.L_x_11:
[----:B------:R-:W-:Y:S05]  /*0d00*/  @!P1 BRA `(.L_x_9) ;  /* 0x0000000000589947 */ /* 0x000fea0003800000 */
[----:B0-----:R-:W0:Y:S01]  /*0d10*/  LDC.64 R6, c[0x0][0x390] ;  /* 0x0000e400ff067b82 */ /* 0x001e220000000a00 */
[----:B------:R-:W-:Y:S01]  /*0d20*/  IADD3 R13, PT, PT, R13, R4, RZ ;  /* 0x000000040d0d7210 */ /* 0x000fe20007ffe0ff */
[----:B--2---:R-:W2:Y:S06]  /*0d30*/  LDG.E R16, desc[UR10][R2.64] ;  /* 0x0000000a02107981 */ /* 0x004eac000c1e1900 */
[----:B-1----:R-:W1:Y:S01]  /*0d40*/  LDC.64 R14, c[0x0][0x380] ;  /* 0x0000e000ff0e7b82 */ /* 0x002e620000000a00 */
[----:B0-----:R-:W-:-:S05]  /*0d50*/  IMAD.WIDE R6, R13, 0x4, R6 ;  /* 0x000000040d067825 */ /* 0x001fca00078e0206 */
[----:B------:R-:W2:Y:S01]  /*0d60*/  LDG.E R13, desc[UR10][R6.64] ;  /* 0x0000000a060d7981 */ /* 0x000ea2000c1e1900 */
[----:B------:R-:W-:Y:S02]  /*0d70*/  ISETP.NE.AND P0, PT, R9, 0x1, PT ;  /* 0x000000010900780c */ /* 0x000fe40003f05270 */
[----:B------:R-:W-:-:S05]  /*0d80*/  IADD3 R5, PT, PT, R12, R4, RZ ;  /* 0x000000040c057210 */ /* 0x000fca0007ffe0ff */
[----:B-1----:R-:W-:-:S04]  /*0d90*/  IMAD.WIDE R14, R5, 0x4, R14 ;  /* 0x00000004050e7825 */ /* 0x002fc800078e020e */
[----:B--2---:R-:W-:-:S05]  /*0da0*/  FMUL R13, R13, R16 ;  /* 0x000000100d0d7220 */ /* 0x004fca0000400000 */
[----:B------:R3:W-:Y:S01]  /*0db0*/  REDG.E.ADD.F32.FTZ.RN.STRONG.GPU desc[UR10][R14.64], R13 ;  /* 0x0000000d0e0079a6 */ /* 0x0007e2000c12f30a */
[----:B------:R-:W-:Y:S05]  /*0dc0*/  @!P0 BRA `(.L_x_9) ;  /* 0x0000000000288947 */ /* 0x000fea0003800000 */
[----:B------:R-:W2:Y:S04]  /*0dd0*/  LDG.E R4, desc[UR10][R6.64+0x4] ;  /* 0x0000040a06047981 */ /* 0x000ea8000c1e1900 */
[----:B------:R-:W2:Y:S01]  /*0de0*/  LDG.E R5, desc[UR10][R2.64] ;  /* 0x0000000a02057981 */ /* 0x000ea2000c1e1900 */
[----:B------:R-:W-:Y:S01]  /*0df0*/  ISETP.NE.AND P0, PT, R9, 0x2, PT ;  /* 0x000000020900780c */ /* 0x000fe20003f05270 */
[----:B--2---:R-:W-:-:S05]  /*0e00*/  FMUL R5, R4, R5 ;  /* 0x0000000504057220 */ /* 0x004fca0000400000 */
[----:B------:R0:W-:Y:S07]  /*0e10*/  REDG.E.ADD.F32.FTZ.RN.STRONG.GPU desc[UR10][R14.64+0x4], R5 ;  /* 0x000004050e0079a6 */ /* 0x0001ee000c12f30a */
[----:B------:R-:W-:Y:S05]  /*0e20*/  @!P0 BRA `(.L_x_9) ;  /* 0x0000000000108947 */ /* 0x000fea0003800000 */
[----:B------:R-:W0:Y:S04]  /*0e30*/  LDG.E R6, desc[UR10][R6.64+0x8] ;  /* 0x0000080a06067981 */ /* 0x000e28000c1e1900 */
[----:B------:R-:W0:Y:S02]  /*0e40*/  LDG.E R3, desc[UR10][R2.64] ;  /* 0x0000000a02037981 */ /* 0x000e24000c1e1900 */
[----:B0-----:R-:W-:-:S05]  /*0e50*/  FMUL R5, R6, R3 ;  /* 0x0000000306057220 */ /* 0x001fca0000400000 */
[----:B------:R0:W-:Y:S02]  /*0e60*/  REDG.E.ADD.F32.FTZ.RN.STRONG.GPU desc[UR10][R14.64+0x8], R5 ;  /* 0x000008050e0079a6 */ /* 0x0001e4000c12f30a */
.L_x_9:
[----:B------:R-:W-:-:S04]  /*0e70*/  IADD3 R0, PT, PT, R11, R0, RZ ;  /* 0x000000000b007210 */ /* 0x000fc80007ffe0ff */
[----:B------:R-:W-:-:S13]  /*0e80*/  ISETP.GE.AND P0, PT, R0, UR4, PT ;  /* 0x0000000400007c0c */ /* 0x000fda000bf06270 */
[----:B------:R-:W-:Y:S05]  /*0e90*/  @!P0 BRA `(.L_x_12) ;  /* 0xfffffff000b48947 */ /* 0x000fea000383ffff */
[----:B--2---:R-:W-:Y:S05]  /*0ea0*/  EXIT ;  /* 0x000000000000794d */ /* 0x004fea0003800000 */
.L_x_13:
        /* <DEDUP_REMOVED lines=13> */
.L_x_82:


//--------------------- .text._Z10time_mult1PfS_S_iii --------------------------
	.section	.text._Z10time_mult1PfS_S_iii,"ax",@progbits
	.align	128
        .global         _Z10time_mult1PfS_S_iii
        .type           _Z10time_mult1PfS_S_iii,@function
        .size           _Z10time_mult1PfS_S_iii,(.L_x_83 - _Z10time_mult1PfS_S_iii)
        .other          _Z10time_mult1PfS_S_iii,@"STO_CUDA_ENTRY STV_DEFAULT"
_Z10time_mult1PfS_S_iii:
.text._Z10time_mult1PfS_S_iii:
        /* <DEDUP_REMOVED lines=19> */
.L_x_19:
[----:B0-----:R-:W0:Y:S01]  /*0130*/  LDC.64 R14, c[0x0][0x398] ;  /* 0x0000e600ff0e7b82 */ /* 0x001e220000000a00 */
[----:B------:R-:W-:-:S07]  /*0140*/  IABS R11, R2 ;  /* 0x00000002000b7213 */ /* 0x000fce0000000000 */
        /* <DEDUP_REMOVED lines=9> */
[----:B------:R-:W-:-:S04]  /*01e0*/  IMAD R9, R9, R10, RZ ;  /* 0x0000000a09097224 */ /* 0x000fc800078e02ff */
[----:B------:R-:W-:Y:S01]  /*01f0*/  IMAD.HI.U32 R7, R7, R9, R6 ;  /* 0x0000000907077227 */ /* 0x000fe200078e0006 */
[----:B------:R-:W-:-:S05]  /*0200*/  MOV R9, R11 ;  /* 0x0000000b00097202 */ /* 0x000fca0000000f00 */
[----:B------:R-:W-:-:S05]  /*0210*/  IMAD.HI.U32 R6, R7, R9, RZ ;  /* 0x0000000907067227 */ /* 0x000fca00078e00ff */
[----:B------:R-:W-:-:S05]  /*0220*/  IADD3 R7, PT, PT, -R6, RZ, RZ ;  /* 0x000000ff06077210 */ /* 0x000fca0007ffe1ff */
[----:B------:R-:W-:-:S05]  /*0230*/  IMAD R7, R10, R7, R9 ;  /* 0x000000070a077224 */ /* 0x000fca00078e0209 */
[----:B------:R-:W-:-:S13]  /*0240*/  ISETP.GT.U32.AND P2, PT, R10, R7, PT ;  /* 0x000000070a00720c */ /* 0x000fda0003f44070 */
[-C--:B------:R-:W-:Y:S02]  /*0250*/  @!P2 IADD3 R7, PT, PT, R7, -R10.reuse, RZ ;  /* 0x8000000a0707a210 */ /* 0x080fe40007ffe0ff */
[----:B------:R-:W-:Y:S02]  /*0260*/  @!P2 IADD3 R6, PT, PT, R6, 0x1, RZ ;  /* 0x000000010606a810 */ /* 0x000fe40007ffe0ff */
[----:B------:R-:W-:Y:S02]  /*0270*/  ISETP.GE.U32.AND P0, PT, R7, R10, PT ;  /* 0x0000000a0700720c */ /* 0x000fe40003f06070 */
[----:B------:R-:W-:Y:S02]  /*0280*/  LOP3.LUT R7, R2, R15, RZ, 0x3c, !PT ;  /* 0x0000000f02077212 */ /* 0x000fe400078e3cff */
[----:B------:R-:W-:Y:S02]  /*0290*/  ISETP.NE.AND P2, PT, R15, RZ, PT ;  /* 0x000000ff0f00720c */ /* 0x000fe40003f45270 */
[----:B------:R-:W-:Y:S01]  /*02a0*/  ISETP.GE.AND P1, PT, R7, RZ, PT ;  /* 0x000000ff0700720c */ /* 0x000fe20003f26270 */
[----:B------:R-:W-:-:S06]  /*02b0*/  HFMA2 R7, -RZ, RZ, 0, 0 ;  /* 0x00000000ff077431 */ /* 0x000fcc00000001ff */
[----:B------:R-:W-:Y:S02]  /*02c0*/  @P0 IADD3 R6, PT, PT, R6, 0x1, RZ ;  /* 0x0000000106060810 */ /* 0x000fe40007ffe0ff */
[----:B------:R-:W-:-:S04]  /*02d0*/  ISETP.GE.U32.AND P0, PT, R14, 0x8, PT ;  /* 0x000000080e00780c */ /* 0x000fc80003f06070 */
[----:B------:R-:W-:Y:S02]  /*02e0*/  @!P1 IADD3 R6, PT, PT, -R6, RZ, RZ ;  /* 0x000000ff06069210 */ /* 0x000fe40007ffe1ff */
[----:B------:R-:W-:-:S04]  /*02f0*/  @!P2 LOP3.LUT R6, RZ, R15, RZ, 0x33, !PT ;  /* 0x0000000fff06a212 */ /* 0x000fc800078e33ff */
[----:B------:R-:W-:-:S05]  /*0300*/  IADD3 R8, PT, PT, -R6, RZ, RZ ;  /* 0x000000ff06087210 */ /* 0x000fca0007ffe1ff */
[----:B------:R-:W-:Y:S01]  /*0310*/  IMAD R8, R15, R8, R2 ;  /* 0x000000080f087224 */ /* 0x000fe200078e0202 */
[----:B------:R-:W-:Y:S06]  /*0320*/  @!P0 BRA `(.L_x_14) ;  /* 0x0000000000f08947 */ /* 0x000fec0003800000 */
[----:B------:R-:W-:Y:S02]  /*0330*/  MOV R10, R8 ;  /* 0x00000008000a7202 */ /* 0x000fe40000000f00 */
[----:B------:R-:W-:Y:S02]  /*0340*/  MOV R7, R6 ;  /* 0x0000000600077202 */ /* 0x000fe40000000f00 */
[----:B------:R-:W-:-:S07]  /*0350*/  MOV R9, R4 ;  /* 0x0000000400097202 */ /* 0x000fce0000000f00 */
.L_x_15:
[----:B0-----:R-:W0:Y:S08]  /*0360*/  LDC.64 R20, c[0x0][0x390] ;  /* 0x0000e400ff147b82 */ /* 0x001e300000000a00 */
        /* <DEDUP_REMOVED lines=42> */
[----:B------:R-:W-:Y:S01]  /*0610*/  IMAD.WIDE R28, R12, 0x4, R18 ;  /* 0x000000040c1c7825 */ /* 0x000fe200078e0212 */
[----:B------:R-:W-:-:S03]  /*0620*/  IADD3 R9, PT, PT, R9, 0x8, RZ ;  /* 0x0000000809097810 */ /* 0x000fc60007ffe0ff */
[----:B--2---:R-:W-:Y:S01]  /*0630*/  FMUL R21, R22, R23 ;  /* 0x0000001716157220 */ /* 0x004fe20000400000 */
[----:B------:R-:W-:-:S04]  /*0640*/  IMAD.WIDE R22, R15, 0x4, R26 ;  /* 0x000000040f167825 */ /* 0x000fc800078e021a */
[----:B------:R0:W-:Y:S04]  /*0650*/  REDG.E.ADD.F32.FTZ.RN.STRONG.GPU desc[UR6][R16.64], R21 ;  /* 0x00000015100079a6 */ /* 0x0001e8000c12f306 */
[----:B------:R-:W1:Y:S04]  /*0660*/  LDG.E R22, desc[UR6][R22.64] ;  /* 0x0000000616167981 */ /* 0x000e68000c1e1900 */
[----:B------:R-:W1:Y:S01]  /*0670*/  LDG.E R29, desc[UR6][R28.64] ;  /* 0x000000061c1d7981 */ /* 0x000e62000c1e1900 */
[----:B------:R-:W-:Y:S02]  /*0680*/  ISETP.NE.AND P0, PT, R9, RZ, PT ;  /* 0x000000ff0900720c */ /* 0x000fe40003f05270 */
[----:B------:R-:W-:-:S02]  /*0690*/  LEA R7, R12, R7, 0x3 ;  /* 0x000000070c077211 */ /* 0x000fc400078e18ff */
[----:B------:R-:W-:Y:S01]  /*06a0*/  LEA R10, R15, R10, 0x3 ;  /* 0x0000000a0f0a7211 */ /* 0x000fe200078e18ff */
[----:B-1----:R-:W-:-:S05]  /*06b0*/  FMUL R13, R22, R29 ;  /* 0x0000001d160d7220 */ /* 0x002fca0000400000 */
[----:B------:R0:W-:Y:S03]  /*06c0*/  REDG.E.ADD.F32.FTZ.RN.STRONG.GPU desc[UR6][R16.64], R13 ;  /* 0x0000000d100079a6 */ /* 0x0001e6000c12f306 */
[----:B------:R-:W-:Y:S05]  /*06d0*/  @P0 BRA `(.L_x_15) ;  /* 0xfffffffc00200947 */ /* 0x000fea000383ffff */
[----:B------:R-:W-:-:S07]  /*06e0*/  MOV R7, R0 ;  /* 0x0000000000077202 */ /* 0x000fce0000000f00 */
.L_x_14:
[----:B------:R-:W-:-:S13]  /*06f0*/  ISETP.NE.AND P0, PT, R3, RZ, PT ;  /* 0x000000ff0300720c */ /* 0x000fda0003f05270 */
[----:B------:R-:W-:Y:S05]  /*0700*/  @!P0 BRA `(.L_x_16) ;  /* 0x0000000400108947 */ /* 0x000fea0003800000 */
[----:B------:R-:W-:Y:S02]  /*0710*/  IADD3 R9, PT, PT, R3, -0x1, RZ ;  /* 0xffffffff03097810 */ /* 0x000fe40007ffe0ff */
[----:B------:R-:W-:Y:S02]  /*0720*/  LOP3.LUT P1, R22, R14, 0x3, RZ, 0xc0, !PT ;  /* 0x000000030e167812 */ /* 0x000fe4000782c0ff */
[----:B------:R-:W-:-:S13]  /*0730*/  ISETP.GE.U32.AND P0, PT, R9, 0x3, PT ;  /* 0x000000030900780c */ /* 0x000fda0003f06070 */
[----:B------:R-:W-:Y:S05]  /*0740*/  @!P0 BRA `(.L_x_17) ;  /* 0x0000000000788947 */ /* 0x000fea0003800000 */
[----:B------:R-:W2:Y:S01]  /*0750*/  LDC R9, c[0x0][0x3a0] ;  /* 0x0000e800ff097b82 */ /* 0x000ea20000000800 */
[----:B------:R-:W-:-:S07]  /*0760*/  IMAD R19, R7, R15, R8 ;  /* 0x0000000f07137224 */ /* 0x000fce00078e0208 */
[----:B0-----:R-:W0:Y:S08]  /*0770*/  LDC.64 R12, c[0x0][0x390] ;  /* 0x0000e400ff0c7b82 */ /* 0x001e300000000a00 */
[----:B------:R-:W3:Y:S01]  /*0780*/  LDC.64 R10, c[0x0][0x388] ;  /* 0x0000e200ff0a7b82 */ /* 0x000ee20000000a00 */
[----:B--2---:R-:W-:Y:S02]  /*0790*/  IMAD R21, R7, R9, R6 ;  /* 0x0000000907157224 */ /* 0x004fe400078e0206 */
[----:B0-----:R-:W-:-:S05]  /*07a0*/  IMAD.WIDE R12, R19, 0x4, R12 ;  /* 0x00000004130c7825 */ /* 0x001fca00078e020c */
[----:B-1----:R-:W2:Y:S01]  /*07b0*/  LDG.E R18, desc[UR6][R12.64] ;  /* 0x000000060c127981 */ /* 0x002ea2000c1e1900 */
[----:B---3--:R-:W-:-:S05]  /*07c0*/  IMAD.WIDE R10, R21, 0x4, R10 ;  /* 0x00000004150a7825 */ /* 0x008fca00078e020a */
[----:B------:R-:W2:Y:S01]  /*07d0*/  LDG.E R19, desc[UR6][R10.64] ;  /* 0x000000060a137981 */ /* 0x000ea2000c1e1900 */
[----:B------:R-:W-:-:S04]  /*07e0*/  IMAD.WIDE R24, R9, 0x4, R10 ;  /* 0x0000000409187825 */ /* 0x000fc800078e020a */
[----:B--2---:R-:W-:Y:S01]  /*07f0*/  FMUL R23, R18, R19 ;  /* 0x0000001312177220 */ /* 0x004fe20000400000 */
[----:B------:R-:W-:-:S04]  /*0800*/  IMAD.WIDE R18, R15, 0x4, R12 ;  /* 0x000000040f127825 */ /* 0x000fc800078e020c */
[----:B------:R2:W-:Y:S04]  /*0810*/  REDG.E.ADD.F32.FTZ.RN.STRONG.GPU desc[UR6][R16.64], R23 ;  /* 0x00000017100079a6 */ /* 0x0005e8000c12f306 */
[----:B------:R-:W3:Y:S04]  /*0820*/  LDG.E R20, desc[UR6][R18.64] ;  /* 0x0000000612147981 */ /* 0x000ee8000c1e1900 */
[----:B------:R-:W3:Y:S01]  /*0830*/  LDG.E R21, desc[UR6][R24.64] ;  /* 0x0000000618157981 */ /* 0x000ee2000c1e1900 */
[----:B------:R-:W-:-:S04]  /*0840*/  IMAD.WIDE R26, R15, 0x4, R18 ;  /* 0x000000040f1a7825 */ /* 0x000fc800078e0212 */
[----:B---3--:R-:W-:Y:S01]  /*0850*/  FMUL R29, R20, R21 ;  /* 0x00000015141d7220 */ /* 0x008fe20000400000 */
        /* <DEDUP_REMOVED lines=9> */
[----:B------:R-:W3:Y:S02]  /*08f0*/  LDG.E R13, desc[UR6][R12.64] ;  /* 0x000000060c0d7981 */ /* 0x000ee4000c1e1900 */
[----:B---3--:R-:W-:-:S05]  /*0900*/  FMUL R9, R10, R13 ;  /* 0x0000000d0a097220 */ /* 0x008fca0000400000 */
[----:B------:R2:W-:Y:S01]  /*0910*/  REDG.E.ADD.F32.FTZ.RN.STRONG.GPU desc[UR6][R16.64], R9 ;  /* 0x00000009100079a6 */ /* 0x0005e2000c12f306 */
[----:B------:R-:W-:-:S07]  /*0920*/  IADD3 R7, PT, PT, R7, 0x4, RZ ;  /* 0x0000000407077810 */ /* 0x000fce0007ffe0ff */
.L_x_17:
[----:B------:R-:W-:Y:S05]  /*0930*/  @!P1 BRA `(.L_x_16) ;  /* 0x0000000000849947 */ /* 0x000fea0003800000 */
[----:B------:R-:W-:Y:S02]  /*0940*/  ISETP.NE.AND P0, PT, R22, 0x1, PT ;  /* 0x000000011600780c */ /* 0x000fe40003f05270 */
[----:B------:R-:W-:-:S11]  /*0950*/  LOP3.LUT P1, RZ, R14, 0x1, RZ, 0xc0, !PT ;  /* 0x000000010eff7812 */ /* 0x000fd6000782c0ff */
[----:B------:R-:W-:Y:S05]  /*0960*/  @!P0 BRA `(.L_x_18) ;  /* 0x0000000000488947 */ /* 0x000fea0003800000 */
[----:B0-----:R-:W0:Y:S01]  /*0970*/  LDC R21, c[0x0][0x3a0] ;  /* 0x0000e800ff157b82 */ /* 0x001e220000000800 */
[----:B--2---:R-:W-:-:S07]  /*0980*/  IMAD R9, R7, R15, R8 ;  /* 0x0000000f07097224 */ /* 0x004fce00078e0208 */
        /* <DEDUP_REMOVED lines=16> */
.L_x_18:
[----:B------:R-:W-:Y:S05]  /*0a90*/  @!P1 BRA `(.L_x_16) ;  /* 0x00000000002c9947 */ /* 0x000fea0003800000 */
[----:B0-----:R-:W0:Y:S01]  /*0aa0*/  LDC.64 R12, c[0x0][0x390] ;  /* 0x0000e400ff0c7b82 */ /* 0x001e220000000a00 */
[----:B------:R-:W2:Y:S01]  /*0ab0*/  LDCU UR5, c[0x0][0x3a0] ;  /* 0x00007400ff0577ac */ /* 0x000ea20008000800 */
[----:B------:R-:W-:-:S06]  /*0ac0*/  IMAD R15, R7, R15, R8 ;  /* 0x0000000f070f7224 */ /* 0x000fcc00078e0208 */
[----:B------:R-:W4:Y:S01]  /*0ad0*/  LDC.64 R10, c[0x0][0x388] ;  /* 0x0000e200ff0a7b82 */ /* 0x000f220000000a00 */
[----:B--23--:R-:W-:Y:S02]  /*0ae0*/  IMAD R9, R7, UR5, R6 ;  /* 0x0000000507097c24 */ /* 0x00cfe4000f8e0206 */
[----:B0-----:R-:W-:-:S06]  /*0af0*/  IMAD.WIDE R6, R15, 0x4, R12 ;  /* 0x000000040f067825 */ /* 0x001fcc00078e020c */
[----:B-1----:R-:W2:Y:S01]  /*0b00*/  LDG.E R6, desc[UR6][R6.64] ;  /* 0x0000000606067981 */ /* 0x002ea2000c1e1900 */
[----:B----4-:R-:W-:-:S06]  /*0b10*/  IMAD.WIDE R10, R9, 0x4, R10 ;  /* 0x00000004090a7825 */ /* 0x010fcc00078e020a */
[----:B------:R-:W2:Y:S02]  /*0b20*/  LDG.E R11, desc[UR6][R10.64] ;  /* 0x000000060a0b7981 */ /* 0x000ea4000c1e1900 */
[----:B--2---:R-:W-:-:S05]  /*0b30*/  FMUL R9, R6, R11 ;  /* 0x0000000b06097220 */ /* 0x004fca0000400000 */
[----:B------:R4:W-:Y:S02]  /*0b40*/  REDG.E.ADD.F32.FTZ.RN.STRONG.GPU desc[UR6][R16.64], R9 ;  /* 0x00000009100079a6 */ /* 0x0009e4000c12f306 */
.L_x_16:
[----:B------:R-:W-:-:S04]  /*0b50*/  IADD3 R2, PT, PT, R5, R2, RZ ;  /* 0x0000000205027210 */ /* 0x000fc80007ffe0ff */
[----:B------:R-:W-:-:S13]  /*0b60*/  ISETP.GE.AND P0, PT, R2, UR4, PT ;  /* 0x0000000402007c0c */ /* 0x000fda000bf06270 */
[----:B------:R-:W-:Y:S05]  /*0b70*/  @!P0 BRA `(.L_x_19) ;  /* 0xfffffff4006c8947 */ /* 0x000fea000383ffff */
[----:B-1----:R-:W-:Y:S05]  /*0b80*/  EXIT ;  /* 0x000000000000794d */ /* 0x002fea0003800000 */
.L_x_20:
        /* <DEDUP_REMOVED lines=15> */
.L_x_83:


//--------------------- .text._Z10time_mult0PfS_S_iii --------------------------
	.section	.text._Z10time_mult0PfS_S_iii,"ax",@progbits
	.align	128
        .global         _Z10time_mult0PfS_S_iii
        .type           _Z10time_mult0PfS_S_iii,@function
        .size           _Z10time_mult0PfS_S_iii,(.L_x_84 - _Z10time_mult0PfS_S_iii)
        .other          _Z10time_mult0PfS_S_iii,@"STO_CUDA_ENTRY STV_DEFAULT"
_Z10time_mult0PfS_S_iii:
.text._Z10time_mult0PfS_S_iii:
        /* <DEDUP_REMOVED lines=24> */
.L_x_26:
        /* <DEDUP_REMOVED lines=37> */
.L_x_22:
        /* <DEDUP_REMOVED lines=75> */
.L_x_21:
        /* <DEDUP_REMOVED lines=45> */
.L_x_24:
        /* <DEDUP_REMOVED lines=28> */
.L_x_25:
        /* <DEDUP_REMOVED lines=23> */
.L_x_23:
[----:B------:R-:W-:-:S04]  /*0e80*/  IADD3 R0, PT, PT, R11, R0, RZ ;  /* 0x000000000b007210 */ /* 0x000fc80007ffe0ff */
[----:B------:R-:W-:-:S13]  /*0e90*/  ISETP.GE.AND P0, PT, R0, UR4, PT ;  /* 0x0000000400007c0c */ /* 0x000fda000bf06270 */
[----:B------:R-:W-:Y:S05]  /*0ea0*/  @!P0 BRA `(.L_x_26) ;  /* 0xfffffff000b48947 */ /* 0x000fea000383ffff */
[----:B--2---:R-:W-:Y:S05]  /*0eb0*/  EXIT ;  /* 0x000000000000794d */ /* 0x004fea0003800000 */
.L_x_27:
        /* <DEDUP_REMOVED lines=12> */
.L_x_84:


//--------------------- .text._Z22dot_mult_scalar_weightPfS_S_ii --------------------------
	.section	.text._Z22dot_mult_scalar_weightPfS_S_ii,"ax",@progbits
	.align	128
        .global         _Z22dot_mult_scalar_weightPfS_S_ii
        .type           _Z22dot_mult_scalar_weightPfS_S_ii,@function
        .size           _Z22dot_mult_scalar_weightPfS_S_ii,(.L_x_85 - _Z22dot_mult_scalar_weightPfS_S_ii)
        .other          _Z22dot_mult_scalar_weightPfS_S_ii,@"STO_CUDA_ENTRY STV_DEFAULT"
_Z22dot_mult_scalar_weightPfS_S_ii:
.text._Z22dot_mult_scalar_weightPfS_S_ii:
[----:B------:R-:W-:Y:S01]  /*0000*/  LDC R1, c[0x0][0x37c] ;  /* 0x0000df00ff017b82 */ /* 0x000fe20000000800 */
[----:B------:R-:W0:Y:S07]  /*0010*/  S2R R15, SR_TID.X ;  /* 0x00000000000f7919 */ /* 0x000e2e0000002100 */
[----:B------:R-:W0:Y:S08]  /*0020*/  S2UR UR4, SR_CTAID.X ;  /* 0x00000000000479c3 */ /* 0x000e300000002500 */
[----:B------:R-:W0:Y:S08]  /*0030*/  LDC R14, c[0x0][0x360] ;  /* 0x0000d800ff0e7b82 */ /* 0x000e300000000800 */
[----:B------:R-:W1:Y:S01]  /*0040*/  LDC.64 R10, c[0x0][0x398] ;  /* 0x0000e600ff0a7b82 */ /* 0x000e620000000a00 */
[----:B0-----:R-:W-:-:S02]  /*0050*/  IMAD R15, R14, UR4, R15 ;  /* 0x000000040e0f7c24 */ /* 0x001fc4000f8e020f */
[----:B-1----:R-:W-:-:S05]  /*0060*/  IMAD R0, R11, R10, RZ ;  /* 0x0000000a0b007224 */ /* 0x002fca00078e02ff */
[----:B------:R-:W-:-:S13]  /*0070*/  ISETP.GE.AND P0, PT, R15, R0, PT ;  /* 0x000000000f00720c */ /* 0x000fda0003f06270 */
[----:B------:R-:W-:Y:S05]  /*0080*/  @P0 EXIT ;  /* 0x000000000000094d */ /* 0x000fea0003800000 */
[-C--:B------:R-:W-:Y:S01]  /*0090*/  IABS R8, R11.reuse ;  /* 0x0000000b00087213 */ /* 0x080fe20000000000 */
[----:B------:R-:W0:Y:S01]  /*00a0*/  LDC R9, c[0x0][0x39c] ;  /* 0x0000e700ff097b82 */ /* 0x000e220000000800 */
[----:B------:R-:W1:Y:S01]  /*00b0*/  LDCU UR4, c[0x0][0x370] ;  /* 0x00006e00ff0477ac */ /* 0x000e620008000800 */
[----:B------:R-:W-:Y:S01]  /*00c0*/  ISETP.NE.AND P0, PT, R11, RZ, PT ;  /* 0x000000ff0b00720c */ /* 0x000fe20003f05270 */
[----:B------:R-:W2:Y:S01]  /*00d0*/  I2F.RP R10, R8 ;  /* 0x00000008000a7306 */ /* 0x000ea20000209400 */
[----:B------:R-:W-:Y:S01]  /*00e0*/  LOP3.LUT R11, RZ, R11, RZ, 0x33, !PT ;  /* 0x0000000bff0b7212 */ /* 0x000fe200078e33ff */
[----:B------:R-:W3:Y:S03]  /*00f0*/  LDCU.64 UR6, c[0x0][0x358] ;  /* 0x00006b00ff0677ac */ /* 0x000ee60008000a00 */
[----:B------:R-:W4:Y:S08]  /*0100*/  LDC.64 R2, c[0x0][0x388] ;  /* 0x0000e200ff027b82 */ /* 0x000f300000000a00 */
[----:B------:R-:W0:Y:S01]  /*0110*/  LDC.64 R4, c[0x0][0x390] ;  /* 0x0000e400ff047b82 */ /* 0x000e220000000a00 */
[----:B--2---:R-:W2:Y:S07]  /*0120*/  MUFU.RCP R10, R10 ;  /* 0x0000000a000a7308 */ /* 0x004eae0000001000 */
[----:B------:R-:W0:Y:S01]  /*0130*/  LDC.64 R6, c[0x0][0x380] ;  /* 0x0000e000ff067b82 */ /* 0x000e220000000a00 */
[----:B--2---:R-:W-:-:S04]  /*0140*/  VIADD R12, R10, 0xffffffe ;  /* 0x0ffffffe0a0c7836 */ /* 0x004fc80000000000 */
[----:B------:R2:W5:Y:S02]  /*0150*/  F2I.FTZ.U32.TRUNC.NTZ R13, R12 ;  /* 0x0000000c000d7305 */ /* 0x000564000021f000 */
[----:B--2---:R-:W-:Y:S02]  /*0160*/  HFMA2 R12, -RZ, RZ, 0, 0 ;  /* 0x00000000ff0c7431 */ /* 0x004fe400000001ff */
[----:B-----5:R-:W-:-:S04]  /*0170*/  IMAD.MOV R17, RZ, RZ, -R13 ;  /* 0x000000ffff117224 */ /* 0x020fc800078e0a0d */
[----:B------:R-:W-:-:S04]  /*0180*/  IMAD R17, R17, R8, RZ ;  /* 0x0000000811117224 */ /* 0x000fc800078e02ff */
[----:B------:R-:W-:-:S04]  /*0190*/  IMAD.HI.U32 R10, R13, R17, R12 ;  /* 0x000000110d0a7227 */ /* 0x000fc800078e000c */
[----:B------:R-:W-:Y:S02]  /*01a0*/  IMAD.MOV.U32 R13, RZ, RZ, R15 ;  /* 0x000000ffff0d7224 */ /* 0x000fe400078e000f */
[----:B-1-34-:R-:W-:-:S07]  /*01b0*/  IMAD R12, R14, UR4, RZ ;  /* 0x000000040e0c7c24 */ /* 0x01afce000f8e02ff */
.L_x_28:
[----:B------:R-:W-:Y:S02]  /*01c0*/  IABS R15, R13 ;  /* 0x0000000d000f7213 */ /* 0x000fe40000000000 */
[----:B01----:R-:W-:-:S03]  /*01d0*/  IABS R18, R9 ;  /* 0x0000000900127213 */ /* 0x003fc60000000000 */
[----:B------:R-:W-:-:S05]  /*01e0*/  IMAD.HI.U32 R14, R10, R15, RZ ;  /* 0x0000000f0a0e7227 */ /* 0x000fca00078e00ff */
[----:B------:R-:W-:-:S05]  /*01f0*/  IADD3 R16, PT, PT, -R14, RZ, RZ ;  /* 0x000000ff0e107210 */ /* 0x000fca0007ffe1ff */
[----:B------:R-:W-:-:S05]  /*0200*/  IMAD R15, R18, R16, R15 ;  /* 0x00000010120f7224 */ /* 0x000fca00078e020f */
[----:B------:R-:W-:-:S13]  /*0210*/  ISETP.GT.U32.AND P2, PT, R8, R15, PT ;  /* 0x0000000f0800720c */ /* 0x000fda0003f44070 */
[----:B------:R-:W-:Y:S01]  /*0220*/  @!P2 IMAD.IADD R15, R15, 0x1, -R18 ;  /* 0x000000010f0fa824 */ /* 0x000fe200078e0a12 */
[----:B------:R-:W-:-:S04]  /*0230*/  @!P2 IADD3 R14, PT, PT, R14, 0x1, RZ ;  /* 0x000000010e0ea810 */ /* 0x000fc80007ffe0ff */
[----:B------:R-:W-:Y:S02]  /*0240*/  ISETP.GE.U32.AND P1, PT, R15, R8, PT ;  /* 0x000000080f00720c */ /* 0x000fe40003f26070 */
[----:B------:R-:W-:-:S04]  /*0250*/  LOP3.LUT R15, R13, R9, RZ, 0x3c, !PT ;  /* 0x000000090d0f7212 */ /* 0x000fc800078e3cff */
[----:B------:R-:W-:-:S07]  /*0260*/  ISETP.GE.AND P3, PT, R15, RZ, PT ;  /* 0x000000ff0f00720c */ /* 0x000fce0003f66270 */
[----:B------:R-:W-:-:S06]  /*0270*/  @P1 VIADD R14, R14, 0x1 ;  /* 0x000000010e0e1836 */ /* 0x000fcc0000000000 */
[----:B------:R-:W-:-:S04]  /*0280*/  @!P3 IADD3 R14, PT, PT, -R14, RZ, RZ ;  /* 0x000000ff0e0eb210 */ /* 0x000fc80007ffe1ff */
[----:B------:R-:W-:Y:S01]  /*0290*/  SEL R17, R11, R14, !P0 ;  /* 0x0000000e0b117207 */ /* 0x000fe20004000000 */
[----:B------:R-:W-:-:S04]  /*02a0*/  IMAD.WIDE R14, R13, 0x4, R2 ;  /* 0x000000040d0e7825 */ /* 0x000fc800078e0202 */
[----:B------:R-:W-:Y:S02]  /*02b0*/  IMAD.WIDE R16, R17, 0x4, R4 ;  /* 0x0000000411107825 */ /* 0x000fe400078e0204 */
[----:B------:R-:W2:Y:S04]  /*02c0*/  LDG.E R15, desc[UR6][R14.64] ;  /* 0x000000060e0f7981 */ /* 0x000ea8000c1e1900 */
[----:B------:R-:W2:Y:S01]  /*02d0*/  LDG.E R16, desc[UR6][R16.64] ;  /* 0x0000000610107981 */ /* 0x000ea2000c1e1900 */
[----:B------:R-:W-:Y:S01]  /*02e0*/  IMAD.WIDE R18, R13, 0x4, R6 ;  /* 0x000000040d127825 */ /* 0x000fe200078e0206 */
[----:B------:R-:W-:-:S04]  /*02f0*/  IADD3 R13, PT, PT, R12, R13, RZ ;  /* 0x0000000d0c0d7210 */ /* 0x000fc80007ffe0ff */
[----:B------:R-:W-:Y:S01]  /*0300*/  ISETP.GE.AND P1, PT, R13, R0, PT ;  /* 0x000000000d00720c */ /* 0x000fe20003f26270 */
[----:B--2---:R-:W-:-:S05]  /*0310*/  FMUL R21, R15, R16 ;  /* 0x000000100f157220 */ /* 0x004fca0000400000 */
[----:B------:R1:W-:Y:S07]  /*0320*/  STG.E desc[UR6][R18.64], R21 ;  /* 0x0000001512007986 */ /* 0x0003ee000c101906 */
[----:B------:R-:W-:Y:S05]  /*0330*/  @!P1 BRA `(.L_x_28) ;  /* 0xfffffffc00a09947 */ /* 0x000fea000383ffff */
[----:B------:R-:W-:Y:S05]  /*0340*/  EXIT ;  /* 0x000000000000794d */ /* 0x000fea0003800000 */
.L_x_29:
        /* <DEDUP_REMOVED lines=11> */
.L_x_85:


//--------------------- .text._Z22dot_mult_tensor_weightPfS_S_ii --------------------------
	.section	.text._Z22dot_mult_tensor_weightPfS_S_ii,"ax",@progbits
	.align	128
        .global         _Z22dot_mult_tensor_weightPfS_S_ii
        .type           _Z22dot_mult_tensor_weightPfS_S_ii,@function
        .size           _Z22dot_mult_tensor_weightPfS_S_ii,(.L_x_86 - _Z22dot_mult_tensor_weightPfS_S_ii)
        .other          _Z22dot_mult_tensor_weightPfS_S_ii,@"STO_CUDA_ENTRY STV_DEFAULT"
_Z22dot_mult_tensor_weightPfS_S_ii:
.text._Z22dot_mult_tensor_weightPfS_S_ii:
        /* <DEDUP_REMOVED lines=9> */
[----:B------:R-:W0:Y:S01]  /*0090*/  LDC.64 R10, c[0x0][0x390] ;  /* 0x0000e400ff0a7b82 */ /* 0x000e220000000a00 */
[----:B------:R-:W1:Y:S01]  /*00a0*/  LDCU UR5, c[0x0][0x370] ;  /* 0x00006e00ff0577ac */ /* 0x000e620008000800 */
[----:B------:R-:W2:Y:S06]  /*00b0*/  LDCU.64 UR6, c[0x0][0x358] ;  /* 0x00006b00ff0677ac */ /* 0x000eac0008000a00 */
[----:B------:R-:W3:Y:S08]  /*00c0*/  LDC.64 R12, c[0x0][0x380] ;  /* 0x0000e000ff0c7b82 */ /* 0x000ef00000000a00 */
[----:B------:R-:W4:Y:S01]  /*00d0*/  LDC.64 R8, c[0x0][0x388] ;  /* 0x0000e200ff087b82 */ /* 0x000f220000000a00 */
[----:B-1----:R-:W-:-:S07]  /*00e0*/  IMAD R15, R15, UR5, RZ ;  /* 0x000000050f0f7c24 */ /* 0x002fce000f8e02ff */
.L_x_30:
[----:B----4-:R-:W-:-:S04]  /*00f0*/  IMAD.WIDE R2, R0, 0x4, R8 ;  /* 0x0000000400027825 */ /* 0x010fc800078e0208 */
[C---:B0-----:R-:W-:Y:S02]  /*0100*/  IMAD.WIDE R4, R0.reuse, 0x4, R10 ;  /* 0x0000000400047825 */ /* 0x041fe400078e020a */
[----:B--2---:R-:W2:Y:S04]  /*0110*/  LDG.E R2, desc[UR6][R2.64] ;  /* 0x0000000602027981 */ /* 0x004ea8000c1e1900 */
[----:B------:R-:W2:Y:S01]  /*0120*/  LDG.E R5, desc[UR6][R4.64] ;  /* 0x0000000604057981 */ /* 0x000ea2000c1e1900 */
[----:B-1-3--:R-:W-:Y:S01]  /*0130*/  IMAD.WIDE R6, R0, 0x4, R12 ;  /* 0x0000000400067825 */ /* 0x00afe200078e020c */
[----:B------:R-:W-:-:S04]  /*0140*/  IADD3 R0, PT, PT, R15, R0, RZ ;  /* 0x000000000f007210 */ /* 0x000fc80007ffe0ff */
[----:B------:R-:W-:Y:S01]  /*0150*/  ISETP.GE.AND P0, PT, R0, UR4, PT ;  /* 0x0000000400007c0c */ /* 0x000fe2000bf06270 */
[----:B--2---:R-:W-:-:S05]  /*0160*/  FMUL R17, R2, R5 ;  /* 0x0000000502117220 */ /* 0x004fca0000400000 */
[----:B------:R1:W-:Y:S07]  /*0170*/  STG.E desc[UR6][R6.64], R17 ;  /* 0x0000001106007986 */ /* 0x0003ee000c101906 */
[----:B------:R-:W-:Y:S05]  /*0180*/  @!P0 BRA `(.L_x_30) ;  /* 0xfffffffc00d88947 */ /* 0x000fea000383ffff */
[----:B------:R-:W-:Y:S05]  /*0190*/  EXIT ;  /* 0x000000000000794d */ /* 0x000fea0003800000 */
.L_x_31:
        /* <DEDUP_REMOVED lines=14> */
.L_x_86:


//--------------------- .text._Z18dot_mult_to_bufferPfS_S_iii --------------------------
	.section	.text._Z18dot_mult_to_bufferPfS_S_iii,"ax",@progbits
	.align	128
        .global         _Z18dot_mult_to_bufferPfS_S_iii
        .type           _Z18dot_mult_to_bufferPfS_S_iii,@function
        .size           _Z18dot_mult_to_bufferPfS_S_iii,(.L_x_87 - _Z18dot_mult_to_bufferPfS_S_iii)
        .other          _Z18dot_mult_to_bufferPfS_S_iii,@"STO_CUDA_ENTRY STV_DEFAULT"
_Z18dot_mult_to_bufferPfS_S_iii:
.text._Z18dot_mult_to_bufferPfS_S_iii:
        /* <DEDUP_REMOVED lines=16> */
.L_x_32:
        /* <DEDUP_REMOVED lines=11> */
.L_x_33:
        /* <DEDUP_REMOVED lines=13> */
.L_x_87:


//--------------------- .text._Z23show_dot_mult_to_bufferPfii --------------------------
	.section	.text._Z23show_dot_mult_to_bufferPfii,"ax",@progbits
	.align	128
        .global         _Z23show_dot_mult_to_bufferPfii
        .type           _Z23show_dot_mult_to_bufferPfii,@function
        .size           _Z23show_dot_mult_to_bufferPfii,(.L_x_88 - _Z23show_dot_mult_to_bufferPfii)
        .other          _Z23show_dot_mult_to_bufferPfii,@"STO_CUDA_ENTRY STV_DEFAULT"
_Z23show_dot_mult_to_bufferPfii:
.text._Z23show_dot_mult_to_bufferPfii:
[----:B------:R-:W0:Y:S01]  /*0000*/  LDC R1, c[0x0][0x37c] ;  /* 0x0000df00ff017b82 */ /* 0x000e220000000800 */
[----:B------:R-:W1:Y:S01]  /*0010*/  LDCU UR36, c[0x0][0x388] ;  /* 0x00007100ff2477ac */ /* 0x000e620008000800 */
[----:B0-----:R-:W-:Y:S01]  /*0020*/  VIADD R1, R1, 0xfffffff8 ;  /* 0xfffffff801017836 */ /* 0x001fe20000000000 */
[----:B------:R-:W0:Y:S04]  /*0030*/  LDCU UR38, c[0x0][0x2f8] ;  /* 0x00005f00ff2677ac */ /* 0x000e280008000800 */
[----:B------:R-:W-:Y:S01]  /*0040*/  R2UR UR4, R1 ;  /* 0x00000000010472ca */ /* 0x000fe200000e0000 */
[----:B------:R-:W2:Y:S01]  /*0050*/  LDCU UR39, c[0x0][0x2fc] ;  /* 0x00005f80ff2777ac */ /* 0x000ea20008000800 */
[----:B-1----:R-:W-:-:S06]  /*0060*/  UISETP.GE.AND UP0, UPT, UR36, 0x1, UPT ;  /* 0x000000012400788c */ /* 0x002fcc000bf06270 */
[----:B------:R-:W-:-:S13]  /*0070*/  PLOP3.LUT P0, PT, PT, PT, UP0, 0x80, 0x8 ;  /* 0x000000000008781c */ /* 0x000fda0003f0f008 */
[----:B0-2---:R-:W-:Y:S05]  /*0080*/  @!P0 EXIT ;  /* 0x000000000000894d */ /* 0x005fea0003800000 */
[----:B------:R-:W0:Y:S01]  /*0090*/  LDCU UR40, c[0x0][0x38c] ;  /* 0x00007180ff2877ac */ /* 0x000e220008000800 */
[----:B------:R-:W-:-:S04]  /*00a0*/  UIADD3 UR38, UP0, UPT, UR4, UR38, URZ ;  /* 0x0000002604267290 */ /* 0x000fc8000ff1e0ff */
[----:B------:R-:W-:Y:S02]  /*00b0*/  UIADD3.X UR39, UPT, UPT, URZ, UR39, URZ, UP0, !UPT ;  /* 0x00000027ff277290 */ /* 0x000fe400087fe4ff */
[----:B0-----:R-:W-:-:S09]  /*00c0*/  UISETP.GE.AND UP0, UPT, UR40, 0x1, UPT ;  /* 0x000000012800788c */ /* 0x001fd2000bf06270 */
[----:B------:R-:W-:Y:S05]  /*00d0*/  BRA.U !UP0, `(.L_x_34) ;  /* 0x0000001908dc7547 */ /* 0x000fea000b800000 */
[----:B------:R-:W-:Y:S01]  /*00e0*/  IMAD.MOV.U32 R19, RZ, RZ, RZ ;  /* 0x000000ffff137224 */ /* 0x000fe200078e00ff */
[----:B------:R-:W-:Y:S02]  /*00f0*/  ULOP3.LUT UR42, UR40, 0xf, URZ, 0xc0, !UPT ;  /* 0x0000000f282a7892 */ /* 0x000fe4000f8ec0ff */
[----:B------:R-:W-:Y:S01]  /*0100*/  ULOP3.LUT UR43, UR40, 0x7, URZ, 0xc0, !UPT ;  /* 0x00000007282b7892 */ /* 0x000fe2000f8ec0ff */
[----:B------:R-:W0:Y:S01]  /*0110*/  LDCU.64 UR36, c[0x0][0x358] ;  /* 0x00006b00ff2477ac */ /* 0x000e220008000a00 */
[----:B------:R-:W1:Y:S01]  /*0120*/  LDCU UR41, c[0x0][0x38c] ;  /* 0x00007180ff2977ac */ /* 0x000e620008000800 */
[----:B------:R-:W-:-:S12]  /*0130*/  ULOP3.LUT UR40, UR40, 0x3, URZ, 0xc0, !UPT ;  /* 0x0000000328287892 */ /* 0x000fd8000f8ec0ff */
.L_x_71:
[----:B------:R-:W2:Y:S01]  /*0140*/  LDCU UR4, c[0x0][0x38c] ;  /* 0x00007180ff0477ac */ /* 0x000ea20008000800 */
[----:B------:R-:W-:Y:S01]  /*0150*/  IMAD.MOV.U32 R2, RZ, RZ, RZ ;  /* 0x000000ffff027224 */ /* 0x000fe200078e00ff */
[----:B--2---:R-:W-:Y:S02]  /*0160*/  UISETP.GE.U32.AND UP0, UPT, UR4, 0x10, UPT ;  /* 0x000000100400788c */ /* 0x004fe4000bf06070 */
[----:B------:R-:W-:-:S07]  /*0170*/  IMAD R23, R19, UR4, RZ ;  /* 0x0000000413177c24 */ /* 0x000fce000f8e02ff */
[----:B------:R-:W-:Y:S05]  /*0180*/  BRA.U !UP0, `(.L_x_35) ;  /* 0x0000000d08087547 */ /* 0x000fea000b800000 */
[----:B------:R-:W2:Y:S01]  /*0190*/  LDC.64 R2, c[0x0][0x380] ;  /* 0x0000e000ff027b82 */ /* 0x000ea20000000a00 */
[----:B------:R-:W-:Y:S01]  /*01a0*/  ULOP3.LUT UR4, UR4, 0x7ffffff0, URZ, 0xc0, !UPT ;  /* 0x7ffffff004047892 */ /* 0x000fe2000f8ec0ff */
[----:B------:R-:W-:Y:S03]  /*01b0*/  BSSY.RECONVERGENT B6, `(.L_x_35) ;  /* 0x00000bf000067945 */ /* 0x000fe60003800200 */
[----:B------:R-:W-:-:S06]  /*01c0*/  UIADD3 UR4, UPT, UPT, -UR4, URZ, URZ ;  /* 0x000000ff04047290 */ /* 0x000fcc000fffe1ff */
[----:B------:R-:W-:Y:S01]  /*01d0*/  MOV R22, UR4 ;  /* 0x0000000400167c02 */ /* 0x000fe20008000f00 */
[----:B--2---:R-:W-:-:S03]  /*01e0*/  IMAD.WIDE.U32 R2, R23, 0x4, R2 ;  /* 0x0000000417027825 */ /* 0x004fc600078e0002 */
[----:B------:R-:W-:-:S05]  /*01f0*/  IADD3 R16, P0, PT, R2, 0x20, RZ ;  /* 0x0000002002107810 */ /* 0x000fca0007f1e0ff */
[----:B------:R-:W-:-:S08]  /*0200*/  IMAD.X R17, RZ, RZ, R3, P0 ;  /* 0x000000ffff117224 */ /* 0x000fd000000e0603 */
.L_x_52:
[----:B0-----:R-:W2:Y:S01]  /*0210*/  LDG.E R0, desc[UR36][R16.64+-0x20] ;  /* 0xffffe02410007981 */ /* 0x001ea2000c1e1900 */
[----:B------:R-:W-:Y:S01]  /*0220*/  MOV R3, 0x10 ;  /* 0x0000001000037802 */ /* 0x000fe20000000f00 */
[----:B------:R-:W0:Y:S01]  /*0230*/  LDCU.64 UR4, c[0x4][URZ] ;  /* 0x01000000ff0477ac */ /* 0x000e220008000a00 */
[----:B------:R-:W-:Y:S01]  /*0240*/  MOV R6, UR38 ;  /* 0x0000002600067c02 */ /* 0x000fe20008000f00 */
[----:B------:R-:W-:Y:S01]  /*0250*/  IMAD.U32 R7, RZ, RZ, UR39 ;  /* 0x00000027ff077e24 */ /* 0x000fe2000f8e00ff */
[----:B------:R3:W4:Y:S01]  /*0260*/  LDC.64 R10, c[0x4][R3] ;  /* 0x01000000030a7b82 */ /* 0x0007220000000a00 */
[----:B-1----:R-:W-:-:S06]  /*0270*/  ULOP3.LUT UR6, UR41, 0x7ffffff0, URZ, 0xc0, !UPT ;  /* 0x7ffffff029067892 */ /* 0x002fcc000f8ec0ff */
[----:B------:R-:W-:Y:S02]  /*0280*/  IMAD.U32 R2, RZ, RZ, UR6 ;  /* 0x00000006ff027e24 */ /* 0x000fe4000f8e00ff */
[----:B0-----:R-:W-:Y:S02]  /*0290*/  IMAD.U32 R4, RZ, RZ, UR4 ;  /* 0x00000004ff047e24 */ /* 0x001fe4000f8e00ff */
[----:B------:R-:W-:Y:S01]  /*02a0*/  IMAD.U32 R5, RZ, RZ, UR5 ;  /* 0x00000005ff057e24 */ /* 0x000fe2000f8e00ff */
[----:B--2---:R-:W0:Y:S02]  /*02b0*/  F2F.F64.F32 R8, R0 ;  /* 0x0000000000087310 */ /* 0x004e240000201800 */
[----:B0---4-:R3:W-:Y:S04]  /*02c0*/  STL.64 [R1], R8 ;  /* 0x0000000801007387 */ /* 0x0117e80000100a00 */
[----:B------:R-:W-:-:S07]  /*02d0*/  LEPC R20, `(.L_x_36) ;  /* 0x000000001014794e */ /* 0x000fce0000000000 */
[----:B---3--:R-:W-:Y:S05]  /*02e0*/  CALL.ABS.NOINC R10 ;  /* 0x000000000a007343 */ /* 0x008fea0003c00000 */
.L_x_36:
[----:B------:R-:W2:Y:S01]  /*02f0*/  LDG.E R0, desc[UR36][R16.64+-0x1c] ;  /* 0xffffe42410007981 */ /* 0x000ea2000c1e1900 */
[----:B------:R-:W-:Y:S01]  /*0300*/  MOV R18, 0x10 ;  /* 0x0000001000127802 */ /* 0x000fe20000000f00 */
[----:B------:R-:W0:Y:S01]  /*0310*/  LDCU.64 UR4, c[0x4][URZ] ;  /* 0x01000000ff0477ac */ /* 0x000e220008000a00 */
[----:B------:R-:W-:Y:S02]  /*0320*/  IMAD.U32 R6, RZ, RZ, UR38 ;  /* 0x00000026ff067e24 */ /* 0x000fe4000f8e00ff */
[----:B------:R1:W3:Y:S01]  /*0330*/  LDC.64 R8, c[0x4][R18] ;  /* 0x0100000012087b82 */ /* 0x0002e20000000a00 */
[----:B------:R-:W-:Y:S02]  /*0340*/  IMAD.U32 R7, RZ, RZ, UR39 ;  /* 0x00000027ff077e24 */ /* 0x000fe4000f8e00ff */
[----:B0-----:R-:W-:Y:S01]  /*0350*/  IMAD.U32 R4, RZ, RZ, UR4 ;  /* 0x00000004ff047e24 */ /* 0x001fe2000f8e00ff */
[----:B------:R-:W-:Y:S01]  /*0360*/  MOV R5, UR5 ;  /* 0x0000000500057c02 */ /* 0x000fe20008000f00 */
[----:B--2---:R-:W0:Y:S02]  /*0370*/  F2F.F64.F32 R10, R0 ;  /* 0x00000000000a7310 */ /* 0x004e240000201800 */
[----:B0--3--:R1:W-:Y:S04]  /*0380*/  STL.64 [R1], R10 ;  /* 0x0000000a01007387 */ /* 0x0093e80000100a00 */
[----:B------:R-:W-:-:S07]  /*0390*/  LEPC R20, `(.L_x_37) ;  /* 0x000000001014794e */ /* 0x000fce0000000000 */
[----:B-1----:R-:W-:Y:S05]  /*03a0*/  CALL.ABS.NOINC R8 ;  /* 0x0000000008007343 */ /* 0x002fea0003c00000 */
.L_x_37:
[----:B------:R-:W2:Y:S01]  /*03b0*/  LDG.E R0, desc[UR36][R16.64+-0x18] ;  /* 0xffffe82410007981 */ /* 0x000ea2000c1e1900 */
[----:B------:R0:W1:Y:S01]  /*03c0*/  LDC.64 R8, c[0x4][R18] ;  /* 0x0100000012087b82 */ /* 0x0000620000000a00 */
[----:B------:R-:W3:Y:S01]  /*03d0*/  LDCU.64 UR4, c[0x4][URZ] ;  /* 0x01000000ff0477ac */ /* 0x000ee20008000a00 */
[----:B------:R-:W-:Y:S02]  /*03e0*/  IMAD.U32 R6, RZ, RZ, UR38 ;  /* 0x00000026ff067e24 */ /* 0x000fe4000f8e00ff */
[----:B------:R-:W-:Y:S02]  /*03f0*/  IMAD.U32 R7, RZ, RZ, UR39 ;  /* 0x00000027ff077e24 */ /* 0x000fe4000f8e00ff */
[----:B---3--:R-:W-:Y:S01]  /*0400*/  IMAD.U32 R4, RZ, RZ, UR4 ;  /* 0x00000004ff047e24 */ /* 0x008fe2000f8e00ff */
[----:B------:R-:W-:Y:S01]  /*0410*/  MOV R5, UR5 ;  /* 0x0000000500057c02 */ /* 0x000fe20008000f00 */
[----:B--2---:R-:W2:Y:S02]  /*0420*/  F2F.F64.F32 R10, R0 ;  /* 0x00000000000a7310 */ /* 0x004ea40000201800 */
[----:B-12---:R0:W-:Y:S04]  /*0430*/  STL.64 [R1], R10 ;  /* 0x0000000a01007387 */ /* 0x0061e80000100a00 */
[----:B------:R-:W-:-:S07]  /*0440*/  LEPC R20, `(.L_x_38) ;  /* 0x000000001014794e */ /* 0x000fce0000000000 */
[----:B0-----:R-:W-:Y:S05]  /*0450*/  CALL.ABS.NOINC R8 ;  /* 0x0000000008007343 */ /* 0x001fea0003c00000 */
.L_x_38:
        /* <DEDUP_REMOVED lines=11> */
.L_x_39:
        /* <DEDUP_REMOVED lines=11> */
.L_x_40:
        /* <DEDUP_REMOVED lines=11> */
.L_x_41:
        /* <DEDUP_REMOVED lines=11> */
.L_x_42:
        /* <DEDUP_REMOVED lines=11> */
.L_x_43:
        /* <DEDUP_REMOVED lines=11> */
.L_x_44:
        /* <DEDUP_REMOVED lines=11> */
.L_x_45:
        /* <DEDUP_REMOVED lines=11> */
.L_x_46:
        /* <DEDUP_REMOVED lines=11> */
.L_x_47:
        /* <DEDUP_REMOVED lines=11> */
.L_x_48:
        /* <DEDUP_REMOVED lines=11> */
.L_x_49:
        /* <DEDUP_REMOVED lines=11> */
.L_x_50:
        /* <DEDUP_REMOVED lines=11> */
.L_x_51:
[----:B------:R-:W-:Y:S01]  /*0d50*/  VIADD R22, R22, 0x10 ;  /* 0x0000001016167836 */ /* 0x000fe20000000000 */
[----:B------:R-:W-:-:S04]  /*0d60*/  IADD3 R16, P1, PT, R16, 0x40, RZ ;  /* 0x0000004010107810 */ /* 0x000fc80007f3e0ff */
[----:B------:R-:W-:Y:S02]  /*0d70*/  ISETP.NE.AND P0, PT, R22, RZ, PT ;  /* 0x000000ff1600720c */ /* 0x000fe40003f05270 */
[----:B------:R-:W-:-:S11]  /*0d80*/  IADD3.X R17, PT, PT, RZ, R17, RZ, P1, !PT ;  /* 0x00000011ff117210 */ /* 0x000fd60000ffe4ff */
[----:B------:R-:W-:Y:S05]  /*0d90*/  @P0 BRA `(.L_x_52) ;  /* 0xfffffff4001c0947 */ /* 0x000fea000383ffff */
[----:B------:R-:W-:Y:S05]  /*0da0*/  BSYNC.RECONVERGENT B6 ;  /* 0x0000000000067941 */ /* 0x000fea0003800200 */
.L_x_35:
[----:B------:R-:W-:-:S09]  /*0db0*/  UISETP.NE.AND UP0, UPT, UR42, URZ, UPT ;  /* 0x000000ff2a00728c */ /* 0x000fd2000bf05270 */
[----:B------:R-:W-:Y:S05]  /*0dc0*/  BRA.U !UP0, `(.L_x_53) ;  /* 0x0000000d086c7547 */ /* 0x000fea000b800000 */
[----:B------:R-:W2:Y:S01]  /*0dd0*/  LDC R18, c[0x0][0x2f8] ;  /* 0x0000be00ff127b82 */ /* 0x000ea20000000800 */
[----:B------:R-:W-:-:S04]  /*0de0*/  UIADD3 UR4, UPT, UPT, UR42, -0x1, URZ ;  /* 0xffffffff2a047890 */ /* 0x000fc8000fffe0ff */
[----:B------:R-:W-:Y:S01]  /*0df0*/  UISETP.GE.U32.AND UP0, UPT, UR4, 0x7, UPT ;  /* 0x000000070400788c */ /* 0x000fe2000bf06070 */
[----:B--2---:R-:W-:-:S08]  /*0e00*/  IADD3 R18, PT, PT, -R18, UR38, RZ ;  /* 0x0000002612127c10 */ /* 0x004fd0000fffe1ff */
[----:B------:R-:W-:Y:S05]  /*0e10*/  BRA.U !UP0, `(.L_x_54) ;  /* 0x00000005088c7547 */ /* 0x000fea000b800000 */
[----:B------:R-:W2:Y:S01]  /*0e20*/  LDC.64 R8, c[0x0][0x380] ;  /* 0x0000e000ff087b82 */ /* 0x000ea20000000a00 */
[----:B------:R-:W-:Y:S01]  /*0e30*/  IMAD.IADD R3, R23, 0x1, R2 ;  /* 0x0000000117037824 */ /* 0x000fe200078e0202 */
[----:B------:R-:W-:Y:S01]  /*0e40*/  MOV R22, 0x10 ;  /* 0x0000001000167802 */ /* 0x000fe20000000f00 */
[----:B------:R-:W3:Y:S02]  /*0e50*/  LDCU.64 UR4, c[0x4][URZ] ;  /* 0x01000000ff0477ac */ /* 0x000ee40008000a00 */
[----:B--2---:R-:W-:-:S06]  /*0e60*/  IMAD.WIDE.U32 R8, R3, 0x4, R8 ;  /* 0x0000000403087825 */ /* 0x004fcc00078e0008 */
[----:B0-----:R-:W2:Y:S01]  /*0e70*/  LDG.E R8, desc[UR36][R8.64] ;  /* 0x0000002408087981 */ /* 0x001ea2000c1e1900 */
[----:B------:R0:W4:Y:S01]  /*0e80*/  LDC.64 R12, c[0x4][R22] ;  /* 0x01000000160c7b82 */ /* 0x0001220000000a00 */
[----:B---3--:R-:W-:Y:S01]  /*0e90*/  IMAD.U32 R4, RZ, RZ, UR4 ;  /* 0x00000004ff047e24 */ /* 0x008fe2000f8e00ff */
[----:B------:R-:W-:Y:S01]  /*0ea0*/  MOV R6, UR38 ;  /* 0x0000002600067c02 */ /* 0x000fe20008000f00 */
[----:B------:R-:W-:Y:S02]  /*0eb0*/  IMAD.U32 R5, RZ, RZ, UR5 ;  /* 0x00000005ff057e24 */ /* 0x000fe4000f8e00ff */
[----:B------:R-:W-:Y:S01]  /*0ec0*/  IMAD.U32 R7, RZ, RZ, UR39 ;  /* 0x00000027ff077e24 */ /* 0x000fe2000f8e00ff */
[----:B--2---:R-:W2:Y:S02]  /*0ed0*/  F2F.F64.F32 R10, R8 ;  /* 0x00000008000a7310 */ /* 0x004ea40000201800 */
[----:B--2-4-:R0:W-:Y:S04]  /*0ee0*/  STL.64 [R18], R10 ;  /* 0x0000000a12007387 */ /* 0x0141e80000100a00 */
[----:B------:R-:W-:-:S07]  /*0ef0*/  LEPC R20, `(.L_x_55) ;  /* 0x000000001014794e */ /* 0x000fce0000000000 */
[----:B01----:R-:W-:Y:S05]  /*0f00*/  CALL.ABS.NOINC R12 ;  /* 0x000000000c007343 */ /* 0x003fea0003c00000 */
.L_x_55:
[----:B------:R-:W0:Y:S01]  /*0f10*/  LDCU.64 UR4, c[0x0][0x380] ;  /* 0x00007000ff0477ac */ /* 0x000e220008000a00 */
[----:B------:R-:W-:-:S05]  /*0f20*/  IADD3 R0, P0, PT, R23, R2, RZ ;  /* 0x0000000217007210 */ /* 0x000fca0007f1e0ff */
[----:B------:R-:W-:Y:S01]  /*0f30*/  IMAD.X R3, RZ, RZ, RZ, P0 ;  /* 0x000000ffff037224 */ /* 0x000fe200000e06ff */
[----:B0-----:R-:W-:-:S04]  /*0f40*/  LEA R16, P0, R0, UR4, 0x2 ;  /* 0x0000000400107c11 */ /* 0x001fc8000f8010ff */
[----:B------:R-:W-:Y:S01]  /*0f50*/  LEA.HI.X R17, R0, UR5, R3, 0x2, P0 ;  /* 0x0000000500117c11 */ /* 0x000fe200080f1403 */
[----:B------:R0:W1:Y:S01]  /*0f60*/  LDC.64 R10, c[0x4][R22] ;  /* 0x01000000160a7b82 */ /* 0x0000620000000a00 */
[----:B------:R-:W2:Y:S03]  /*0f70*/  LDCU.64 UR4, c[0x4][URZ] ;  /* 0x01000000ff0477ac */ /* 0x000ea60008000a00 */
[----:B------:R-:W3:Y:S01]  /*0f80*/  LDG.E R0, desc[UR36][R16.64+0x4] ;  /* 0x0000042410007981 */ /* 0x000ee2000c1e1900 */
[----:B------:R-:W-:Y:S02]  /*0f90*/  IMAD.U32 R6, RZ, RZ, UR38 ;  /* 0x00000026ff067e24 */ /* 0x000fe4000f8e00ff */
[----:B------:R-:W-:Y:S02]  /*0fa0*/  IMAD.U32 R7, RZ, RZ, UR39 ;  /* 0x00000027ff077e24 */ /* 0x000fe4000f8e00ff */
[----:B--2---:R-:W-:Y:S01]  /*0fb0*/  IMAD.U32 R4, RZ, RZ, UR4 ;  /* 0x00000004ff047e24 */ /* 0x004fe2000f8e00ff */
[----:B------:R-:W-:Y:S01]  /*0fc0*/  MOV R5, UR5 ;  /* 0x0000000500057c02 */ /* 0x000fe20008000f00 */
[----:B---3--:R-:W2:Y:S02]  /*0fd0*/  F2F.F64.F32 R8, R0 ;  /* 0x0000000000087310 */ /* 0x008ea40000201800 */
[----:B-12---:R0:W-:Y:S04]  /*0fe0*/  STL.64 [R18], R8 ;  /* 0x0000000812007387 */ /* 0x0061e80000100a00 */
[----:B------:R-:W-:-:S07]  /*0ff0*/  LEPC R20, `(.L_x_56) ;  /* 0x000000001014794e */ /* 0x000fce0000000000 */
[----:B0-----:R-:W-:Y:S05]  /*1000*/  CALL.ABS.NOINC R10 ;  /* 0x000000000a007343 */ /* 0x001fea0003c00000 */
.L_x_56:
        /* <DEDUP_REMOVED lines=12> */
.L_x_57:
        /* <DEDUP_REMOVED lines=11> */
.L_x_58:
        /* <DEDUP_REMOVED lines=11> */
.L_x_59:
        /* <DEDUP_REMOVED lines=11> */
.L_x_60:
        /* <DEDUP_REMOVED lines=11> */
.L_x_61:
        /* <DEDUP_REMOVED lines=11> */
.L_x_62:
[----:B------:R-:W-:-:S07]  /*1440*/  VIADD R2, R2, 0x8 ;  /* 0x0000000802027836 */ /* 0x000fce0000000000 */
.L_x_54:
[----:B------:R-:W-:-:S09]  /*1450*/  UISETP.NE.AND UP0, UPT, UR43, URZ, UPT ;  /* 0x000000ff2b00728c */ /* 0x000fd2000bf05270 */
[----:B------:R-:W-:Y:S05]  /*1460*/  BRA.U !UP0, `(.L_x_53) ;  /* 0x0000000508c47547 */ /* 0x000fea000b800000 */
[----:B------:R-:W-:-:S04]  /*1470*/  UIADD3 UR4, UPT, UPT, UR43, -0x1, URZ ;  /* 0xffffffff2b047890 */ /* 0x000fc8000fffe0ff */
[----:B------:R-:W-:-:S09]  /*1480*/  UISETP.GE.U32.AND UP0, UPT, UR4, 0x3, UPT ;  /* 0x000000030400788c */ /* 0x000fd2000bf06070 */
[----:B------:R-:W-:Y:S05]  /*1490*/  BRA.U !UP0, `(.L_x_63) ;  /* 0x0000000108dc7547 */ /* 0x000fea000b800000 */
[----:B------:R-:W2:Y:S01]  /*14a0*/  LDC.64 R10, c[0x0][0x380] ;  /* 0x0000e000ff0a7b82 */ /* 0x000ea20000000a00 */
[----:B------:R-:W-:Y:S01]  /*14b0*/  IADD3 R3, PT, PT, R23, R2, RZ ;  /* 0x0000000217037210 */ /* 0x000fe20007ffe0ff */
[----:B------:R-:W3:Y:S04]  /*14c0*/  LDCU.64 UR4, c[0x4][URZ] ;  /* 0x01000000ff0477ac */ /* 0x000ee80008000a00 */
[----:B--2---:R-:W-:-:S05]  /*14d0*/  IMAD.WIDE.U32 R10, R3, 0x4, R10 ;  /* 0x00000004030a7825 */ /* 0x004fca00078e000a */
[----:B0-----:R-:W2:Y:S01]  /*14e0*/  LDG.E R0, desc[UR36][R10.64] ;  /* 0x000000240a007981 */ /* 0x001ea2000c1e1900 */
[----:B------:R-:W-:Y:S01]  /*14f0*/  MOV R22, 0x10 ;  /* 0x0000001000167802 */ /* 0x000fe20000000f00 */
[----:B---3--:R-:W-:Y:S01]  /*1500*/  IMAD.U32 R4, RZ, RZ, UR4 ;  /* 0x00000004ff047e24 */ /* 0x008fe2000f8e00ff */
[----:B------:R-:W-:Y:S01]  /*1510*/  MOV R7, UR39 ;  /* 0x0000002700077c02 */ /* 0x000fe20008000f00 */
[----:B------:R-:W-:Y:S01]  /*1520*/  IMAD.U32 R5, RZ, RZ, UR5 ;  /* 0x00000005ff057e24 */ /* 0x000fe2000f8e00ff */
[----:B------:R0:W3:Y:S01]  /*1530*/  LDC.64 R12, c[0x4][R22] ;  /* 0x01000000160c7b82 */ /* 0x0000e20000000a00 */
[----:B------:R-:W-:Y:S01]  /*1540*/  IMAD.U32 R6, RZ, RZ, UR38 ;  /* 0x00000026ff067e24 */ /* 0x000fe2000f8e00ff */
[----:B--2---:R-:W2:Y:S02]  /*1550*/  F2F.F64.F32 R8, R0 ;  /* 0x0000000000087310 */ /* 0x004ea40000201800 */
[----:B--23--:R0:W-:Y:S04]  /*1560*/  STL.64 [R18], R8 ;  /* 0x0000000812007387 */ /* 0x00c1e80000100a00 */
[----:B------:R-:W-:-:S07]  /*1570*/  LEPC R20, `(.L_x_64) ;  /* 0x000000001014794e */ /* 0x000fce0000000000 */
[----:B01----:R-:W-:Y:S05]  /*1580*/  CALL.ABS.NOINC R12 ;  /* 0x000000000c007343 */ /* 0x003fea0003c00000 */
.L_x_64:
        /* <DEDUP_REMOVED lines=8> */
[----:B------:R-:W-:Y:S01]  /*1610*/  MOV R6, UR38 ;  /* 0x0000002600067c02 */ /* 0x000fe20008000f00 */
[----:B------:R-:W-:Y:S02]  /*1620*/  IMAD.U32 R7, RZ, RZ, UR39 ;  /* 0x00000027ff077e24 */ /* 0x000fe4000f8e00ff */
[----:B--2---:R-:W-:Y:S02]  /*1630*/  IMAD.U32 R4, RZ, RZ, UR4 ;  /* 0x00000004ff047e24 */ /* 0x004fe4000f8e00ff */
[----:B------:R-:W-:Y:S01]  /*1640*/  IMAD.U32 R5, RZ, RZ, UR5 ;  /* 0x00000005ff057e24 */ /* 0x000fe2000f8e00ff */
[----:B---3--:R-:W2:Y:S02]  /*1650*/  F2F.F64.F32 R8, R0 ;  /* 0x0000000000087310 */ /* 0x008ea40000201800 */
[----:B-12---:R0:W-:Y:S04]  /*1660*/  STL.64 [R18], R8 ;  /* 0x0000000812007387 */ /* 0x0061e80000100a00 */
[----:B------:R-:W-:-:S07]  /*1670*/  LEPC R20, `(.L_x_65) ;  /* 0x000000001014794e */ /* 0x000fce0000000000 */
[----:B0-----:R-:W-:Y:S05]  /*1680*/  CALL.ABS.NOINC R10 ;  /* 0x000000000a007343 */ /* 0x001fea0003c00000 */
.L_x_65:
[----:B------:R-:W2:Y:S01]  /*1690*/  LDG.E R0, desc[UR36][R16.64+0x8] ;  /* 0x0000082410007981 */ /* 0x000ea2000c1e1900 */
[----:B------:R-:W-:Y:S01]  /*16a0*/  MOV R22, 0x10 ;  /* 0x0000001000167802 */ /* 0x000fe20000000f00 */
[----:B------:R-:W0:Y:S01]  /*16b0*/  LDCU.64 UR4, c[0x4][URZ] ;  /* 0x01000000ff0477ac */ /* 0x000e220008000a00 */
[----:B------:R-:W-:Y:S01]  /*16c0*/  MOV R6, UR38 ;  /* 0x0000002600067c02 */ /* 0x000fe20008000f00 */
[----:B------:R-:W-:Y:S01]  /*16d0*/  IMAD.U32 R7, RZ, RZ, UR39 ;  /* 0x00000027ff077e24 */ /* 0x000fe2000f8e00ff */
[----:B------:R1:W3:Y:S01]  /*16e0*/  LDC.64 R8, c[0x4][R22] ;  /* 0x0100000016087b82 */ /* 0x0002e20000000a00 */
[----:B0-----:R-:W-:Y:S02]  /*16f0*/  IMAD.U32 R4, RZ, RZ, UR4 ;  /* 0x00000004ff047e24 */ /* 0x001fe4000f8e00ff */
[----:B------:R-:W-:Y:S01]  /*1700*/  IMAD.U32 R5, RZ, RZ, UR5 ;  /* 0x00000005ff057e24 */ /* 0x000fe2000f8e00ff */
[----:B--2---:R-:W0:Y:S02]  /*1710*/  F2F.F64.F32 R10, R0 ;  /* 0x00000000000a7310 */ /* 0x004e240000201800 */
[----:B0--3--:R1:W-:Y:S04]  /*1720*/  STL.64 [R18], R10 ;  /* 0x0000000a12007387 */ /* 0x0093e80000100a00 */
[----:B------:R-:W-:-:S07]  /*1730*/  LEPC R20, `(.L_x_66) ;  /* 0x000000001014794e */ /* 0x000fce0000000000 */
[----:B-1----:R-:W-:Y:S05]  /*1740*/  CALL.ABS.NOINC R8 ;  /* 0x0000000008007343 */ /* 0x002fea0003c00000 */
.L_x_66:
[----:B------:R-:W2:Y:S01]  /*1750*/  LDG.E R16, desc[UR36][R16.64+0xc] ;  /* 0x00000c2410107981 */ /* 0x000ea2000c1e1900 */
[----:B------:R0:W1:Y:S01]  /*1760*/  LDC.64 R10, c[0x4][R22] ;  /* 0x01000000160a7b82 */ /* 0x0000620000000a00 */
[----:B------:R-:W3:Y:S01]  /*1770*/  LDCU.64 UR4, c[0x4][URZ] ;  /* 0x01000000ff0477ac */ /* 0x000ee20008000a00 */
[----:B------:R-:W-:Y:S01]  /*1780*/  MOV R6, UR38 ;  /* 0x0000002600067c02 */ /* 0x000fe20008000f00 */
[----:B------:R-:W-:Y:S02]  /*1790*/  IMAD.U32 R7, RZ, RZ, UR39 ;  /* 0x00000027ff077e24 */ /* 0x000fe4000f8e00ff */
[----:B---3--:R-:W-:Y:S02]  /*17a0*/  IMAD.U32 R4, RZ, RZ, UR4 ;  /* 0x00000004ff047e24 */ /* 0x008fe4000f8e00ff */
[----:B------:R-:W-:Y:S01]  /*17b0*/  IMAD.U32 R5, RZ, RZ, UR5 ;  /* 0x00000005ff057e24 */ /* 0x000fe2000f8e00ff */
[----:B--2---:R-:W2:Y:S02]  /*17c0*/  F2F.F64.F32 R8, R16 ;  /* 0x0000001000087310 */ /* 0x004ea40000201800 */
[----:B-12---:R0:W-:Y:S04]  /*17d0*/  STL.64 [R18], R8 ;  /* 0x0000000812007387 */ /* 0x0061e80000100a00 */
[----:B------:R-:W-:-:S07]  /*17e0*/  LEPC R20, `(.L_x_67) ;  /* 0x000000001014794e */ /* 0x000fce0000000000 */
[----:B0-----:R-:W-:Y:S05]  /*17f0*/  CALL.ABS.NOINC R10 ;  /* 0x000000000a007343 */ /* 0x001fea0003c00000 */
.L_x_67:
[----:B------:R-:W-:-:S07]  /*1800*/  VIADD R2, R2, 0x4 ;  /* 0x0000000402027836 */ /* 0x000fce0000000000 */
.L_x_63:
[----:B------:R-:W-:-:S09]  /*1810*/  UISETP.NE.AND UP0, UPT, UR40, URZ, UPT ;  /* 0x000000ff2800728c */ /* 0x000fd2000bf05270 */
[----:B------:R-:W-:Y:S05]  /*1820*/  BRA.U !UP0, `(.L_x_53) ;  /* 0x0000000108d47547 */ /* 0x000fea000b800000 */
[----:B------:R-:W2:Y:S01]  /*1830*/  LDC.64 R10, c[0x0][0x380] ;  /* 0x0000e000ff0a7b82 */ /* 0x000ea20000000a00 */
[----:B------:R-:W-:Y:S01]  /*1840*/  IMAD.IADD R3, R23, 0x1, R2 ;  /* 0x0000000117037824 */ /* 0x000fe200078e0202 */
[----:B------:R-:W-:Y:S01]  /*1850*/  MOV R8, 0x10 ;  /* 0x0000001000087802 */ /* 0x000fe20000000f00 */
[----:B------:R-:W3:Y:S02]  /*1860*/  LDCU.64 UR4, c[0x4][URZ] ;  /* 0x01000000ff0477ac */ /* 0x000ee40008000a00 */
[----:B--2---:R-:W-:-:S06]  /*1870*/  IMAD.WIDE.U32 R10, R3, 0x4, R10 ;  /* 0x00000004030a7825 */ /* 0x004fcc00078e000a */
[----:B0-----:R-:W2:Y:S01]  /*1880*/  LDG.E R10, desc[UR36][R10.64] ;  /* 0x000000240a0a7981 */ /* 0x001ea2000c1e1900 */
[----:B------:R-:W0:Y:S01]  /*1890*/  LDC.64 R8, c[0x4][R8] ;  /* 0x0100000008087b82 */ /* 0x000e220000000a00 */
[----:B------:R-:W-:Y:S01]  /*18a0*/  MOV R16, UR40 ;  /* 0x0000002800107c02 */ /* 0x000fe20008000f00 */
[----:B---3--:R-:W-:Y:S01]  /*18b0*/  IMAD.U32 R4, RZ, RZ, UR4 ;  /* 0x00000004ff047e24 */ /* 0x008fe2000f8e00ff */
[----:B------:R-:W-:Y:S01]  /*18c0*/  MOV R6, UR38 ;  /* 0x0000002600067c02 */ /* 0x000fe20008000f00 */
[----:B------:R-:W-:Y:S01]  /*18d0*/  IMAD.U32 R5, RZ, RZ, UR5 ;  /* 0x00000005ff057e24 */ /* 0x000fe2000f8e00ff */
[----:B------:R-:W-:Y:S01]  /*18e0*/  ISETP.NE.AND P0, PT, R16, 0x1, PT ;  /* 0x000000011000780c */ /* 0x000fe20003f05270 */
[----:B------:R-:W-:-:S03]  /*18f0*/  IMAD.U32 R7, RZ, RZ, UR39 ;  /* 0x00000027ff077e24 */ /* 0x000fc6000f8e00ff */
[----:B------:R-:W-:Y:S01]  /*1900*/  P2R R0, PR, RZ, 0x1 ;  /* 0x00000001ff007803 */ /* 0x000fe20000000000 */
[----:B--2---:R-:W2:Y:S02]  /*1910*/  F2F.F64.F32 R12, R10 ;  /* 0x0000000a000c7310 */ /* 0x004ea40000201800 */
[----:B0-2---:R2:W-:Y:S06]  /*1920*/  STL.64 [R18], R12 ;  /* 0x0000000c12007387 */ /* 0x0055ec0000100a00 */
[----:B------:R-:W-:-:S07]  /*1930*/  LEPC R20, `(.L_x_68) ;  /* 0x000000001014794e */ /* 0x000fce0000000000 */
[----:B-12---:R-:W-:Y:S05]  /*1940*/  CALL.ABS.NOINC R8 ;  /* 0x0000000008007343 */ /* 0x006fea0003c00000 */
.L_x_68:
[----:B------:R-:W-:-:S13]  /*1950*/  ISETP.NE.AND P6, PT, R16, 0x1, PT ;  /* 0x000000011000780c */ /* 0x000fda0003fc5270 */
[----:B------:R-:W-:Y:S05]  /*1960*/  @!P6 BRA `(.L_x_53) ;  /* 0x000000000084e947 */ /* 0x000fea0003800000 */
[----:B------:R-:W0:Y:S01]  /*1970*/  LDCU.64 UR4, c[0x0][0x380] ;  /* 0x00007000ff0477ac */ /* 0x000e220008000a00 */
[----:B------:R-:W-:-:S05]  /*1980*/  IADD3 R2, P0, PT, R23, R2, RZ ;  /* 0x0000000217027210 */ /* 0x000fca0007f1e0ff */
[----:B------:R-:W-:Y:S01]  /*1990*/  IMAD.X R3, RZ, RZ, RZ, P0 ;  /* 0x000000ffff037224 */ /* 0x000fe200000e06ff */
[----:B0-----:R-:W-:-:S04]  /*19a0*/  LEA R16, P0, R2, UR4, 0x2 ;  /* 0x0000000402107c11 */ /* 0x001fc8000f8010ff */
[----:B------:R-:W-:Y:S01]  /*19b0*/  LEA.HI.X R17, R2, UR5, R3, 0x2, P0 ;  /* 0x0000000502117c11 */ /* 0x000fe200080f1403 */
[----:B------:R-:W0:Y:S04]  /*19c0*/  LDCU.64 UR4, c[0x4][URZ] ;  /* 0x01000000ff0477ac */ /* 0x000e280008000a00 */
[----:B------:R-:W2:Y:S01]  /*19d0*/  LDG.E R0, desc[UR36][R16.64+0x4] ;  /* 0x0000042410007981 */ /* 0x000ea2000c1e1900 */
[----:B------:R-:W-:Y:S01]  /*19e0*/  MOV R2, 0x10 ;  /* 0x0000001000027802 */ /* 0x000fe20000000f00 */
[----:B------:R-:W-:Y:S01]  /*19f0*/  IMAD.U32 R7, RZ, RZ, UR39 ;  /* 0x00000027ff077e24 */ /* 0x000fe2000f8e00ff */
[----:B------:R-:W-:Y:S02]  /*1a00*/  MOV R22, UR40 ;  /* 0x0000002800167c02 */ /* 0x000fe40008000f00 */
[----:B------:R1:W3:Y:S01]  /*1a10*/  LDC.64 R8, c[0x4][R2] ;  /* 0x0100000002087b82 */ /* 0x0002e20000000a00 */
[----:B------:R-:W-:-:S02]  /*1a20*/  MOV R6, UR38 ;  /* 0x0000002600067c02 */ /* 0x000fc40008000f00 */
[----:B------:R-:W-:Y:S01]  /*1a30*/  ISETP.NE.AND P0, PT, R22, 0x2, PT ;  /* 0x000000021600780c */ /* 0x000fe20003f05270 */
[----:B0-----:R-:W-:Y:S02]  /*1a40*/  IMAD.U32 R4, RZ, RZ, UR4 ;  /* 0x00000004ff047e24 */ /* 0x001fe4000f8e00ff */
[----:B------:R-:W-:Y:S01]  /*1a50*/  IMAD.U32 R5, RZ, RZ, UR5 ;  /* 0x00000005ff057e24 */ /* 0x000fe2000f8e00ff */
[----:B--2---:R0:W2:Y:S02]  /*1a60*/  F2F.F64.F32 R10, R0 ;  /* 0x00000000000a7310 */ /* 0x0040a40000201800 */
[----:B0-----:R-:W-:Y:S01]  /*1a70*/  P2R R0, PR, RZ, 0x1 ;  /* 0x00000001ff007803 */ /* 0x001fe20000000000 */
[----:B--23--:R1:W-:Y:S06]  /*1a80*/  STL.64 [R18], R10 ;  /* 0x0000000a12007387 */ /* 0x00c3ec0000100a00 */
[----:B------:R-:W-:-:S07]  /*1a90*/  LEPC R20, `(.L_x_69) ;  /* 0x000000001014794e */ /* 0x000fce0000000000 */
[----:B-1----:R-:W-:Y:S05]  /*1aa0*/  CALL.ABS.NOINC R8 ;  /* 0x0000000008007343 */ /* 0x002fea0003c00000 */
.L_x_69:
[----:B------:R-:W-:-:S13]  /*1ab0*/  ISETP.NE.AND P6, PT, R22, 0x2, PT ;  /* 0x000000021600780c */ /* 0x000fda0003fc5270 */
[----:B------:R-:W-:Y:S05]  /*1ac0*/  @!P6 BRA `(.L_x_53) ;  /* 0x00000000002ce947 */ /* 0x000fea0003800000 */
[----:B------:R-:W2:Y:S01]  /*1ad0*/  LDG.E R16, desc[UR36][R16.64+0x8] ;  /* 0x0000082410107981 */ /* 0x000ea2000c1e1900 */
[----:B------:R-:W0:Y:S01]  /*1ae0*/  LDC.64 R2, c[0x4][R2] ;  /* 0x0100000002027b82 */ /* 0x000e220000000a00 */
[----:B------:R-:W1:Y:S01]  /*1af0*/  LDCU.64 UR4, c[0x4][URZ] ;  /* 0x01000000ff0477ac */ /* 0x000e620008000a00 */
[----:B------:R-:W-:Y:S02]  /*1b00*/  IMAD.U32 R6, RZ, RZ, UR38 ;  /* 0x00000026ff067e24 */ /* 0x000fe4000f8e00ff */
[----:B------:R-:W-:Y:S02]  /*1b10*/  IMAD.U32 R7, RZ, RZ, UR39 ;  /* 0x00000027ff077e24 */ /* 0x000fe4000f8e00ff */
[----:B-1----:R-:W-:Y:S01]  /*1b20*/  IMAD.U32 R4, RZ, RZ, UR4 ;  /* 0x00000004ff047e24 */ /* 0x002fe2000f8e00ff */
[----:B------:R-:W-:Y:S01]  /*1b30*/  MOV R5, UR5 ;  /* 0x0000000500057c02 */ /* 0x000fe20008000f00 */
[----:B--2---:R-:W1:Y:S02]  /*1b40*/  F2F.F64.F32 R8, R16 ;  /* 0x0000001000087310 */ /* 0x004e640000201800 */
[----:B01----:R1:W-:Y:S04]  /*1b50*/  STL.64 [R18], R8 ;  /* 0x0000000812007387 */ /* 0x0033e80000100a00 */
[----:B------:R-:W-:-:S07]  /*1b60*/  LEPC R20, `(.L_x_53) ;  /* 0x000000001014794e */ /* 0x000fce0000000000 */
[----:B-1----:R-:W-:Y:S05]  /*1b70*/  CALL.ABS.NOINC R2 ;  /* 0x0000000002007343 */ /* 0x002fea0003c00000 */
.L_x_53:
[----:B------:R-:W-:Y:S01]  /*1b80*/  MOV R0, 0x10 ;  /* 0x0000001000007802 */ /* 0x000fe20000000f00 */
[----:B------:R-:W2:Y:S01]  /*1b90*/  LDCU.64 UR4, c[0x4][0x8] ;  /* 0x01000100ff0477ac */ /* 0x000ea20008000a00 */
[----:B------:R-:W-:Y:S02]  /*1ba0*/  CS2R R6, SRZ ;  /* 0x0000000000067805 */ /* 0x000fe4000001ff00 */
[----:B------:R3:W4:Y:S01]  /*1bb0*/  LDC.64 R2, c[0x4][R0] ;  /* 0x0100000000027b82 */ /* 0x0007220000000a00 */
[----:B--2---:R-:W-:Y:S01]  /*1bc0*/  MOV R4, UR4 ;  /* 0x0000000400047c02 */ /* 0x004fe20008000f00 */
[----:B---3--:R-:W-:-:S07]  /*1bd0*/  IMAD.U32 R5, RZ, RZ, UR5 ;  /* 0x00000005ff057e24 */ /* 0x008fce000f8e00ff */
[----:B------:R-:W-:-:S07]  /*1be0*/  LEPC R20, `(.L_x_70) ;  /* 0x000000001014794e */ /* 0x000fce0000000000 */
[----:B01--4-:R-:W-:Y:S05]  /*1bf0*/  CALL.ABS.NOINC R2 ;  /* 0x0000000002007343 */ /* 0x013fea0003c00000 */
.L_x_70:
[----:B------:R-:W0:Y:S01]  /*1c00*/  LDCU UR4, c[0x0][0x388] ;  /* 0x00007100ff0477ac */ /* 0x000e220008000800 */
[----:B------:R-:W-:-:S05]  /*1c10*/  VIADD R19, R19, 0x1 ;  /* 0x0000000113137836 */ /* 0x000fca0000000000 */
[----:B0-----:R-:W-:-:S13]  /*1c20*/  ISETP.NE.AND P0, PT, R19, UR4, PT ;  /* 0x0000000413007c0c */ /* 0x001fda000bf05270 */
[----:B------:R-:W-:Y:S05]  /*1c30*/  @!P0 EXIT ;  /* 0x000000000000894d */ /* 0x000fea0003800000 */
[----:B------:R-:W-:Y:S05]  /*1c40*/  BRA `(.L_x_71) ;  /* 0xffffffe4003c7947 */ /* 0x000fea000383ffff */
.L_x_34:
[----:B------:R-:W-:Y:S02]  /*1c50*/  UISETP.GE.U32.AND UP0, UPT, UR36, 0x4, UPT ;  /* 0x000000042400788c */ /* 0x000fe4000bf06070 */
[----:B------:R-:W-:-:S07]  /*1c60*/  ULOP3.LUT UR37, UR36, 0x3, URZ, 0xc0, !UPT ;  /* 0x0000000324257892 */ /* 0x000fce000f8ec0ff */
[----:B------:R-:W-:Y:S05]  /*1c70*/  BRA.U !UP0, `(.L_x_72) ;  /* 0x0000000108987547 */ /* 0x000fea000b800000 */
[----:B------:R-:W-:Y:S01]  /*1c80*/  HFMA2 R16, -RZ, RZ, 0, 0 ;  /* 0x00000000ff107431 */ /* 0x000fe200000001ff */
[----:B------:R-:W-:Y:S01]  /*1c90*/  BSSY.RECONVERGENT B6, `(.L_x_72) ;  /* 0x0000024000067945 */ /* 0x000fe20003800200 */
[----:B------:R-:W-:-:S12]  /*1ca0*/  ULOP3.LUT UR36, UR36, 0x7ffffffc, URZ, 0xc0, !UPT ;  /* 0x7ffffffc24247892 */ /* 0x000fd8000f8ec0ff */
.L_x_77:
[----:B------:R-:W-:Y:S01]  /*1cb0*/  MOV R2, 0x10 ;  /* 0x0000001000027802 */ /* 0x000fe20000000f00 */
[----:B------:R-:W0:Y:S01]  /*1cc0*/  LDCU.64 UR4, c[0x4][0x8] ;  /* 0x01000100ff0477ac */ /* 0x000e220008000a00 */
[----:B------:R-:W-:Y:S01]  /*1cd0*/  VIADD R16, R16, 0x4 ;  /* 0x0000000410107836 */ /* 0x000fe20000000000 */
[----:B------:R-:W-:Y:S01]  /*1ce0*/  CS2R R6, SRZ ;  /* 0x0000000000067805 */ /* 0x000fe2000001ff00 */
[----:B------:R1:W2:Y:S03]  /*1cf0*/  LDC.64 R8, c[0x4][R2] ;  /* 0x0100000002087b82 */ /* 0x0002a60000000a00 */
[----:B------:R-:W-:-:S04]  /*1d00*/  ISETP.NE.AND P0, PT, R16, UR36, PT ;  /* 0x0000002410007c0c */ /* 0x000fc8000bf05270 */
[----:B------:R-:W-:Y:S01]  /*1d10*/  P2R R17, PR, RZ, 0x1 ;  /* 0x00000001ff117803 */ /* 0x000fe20000000000 */
[----:B0-----:R-:W-:Y:S01]  /*1d20*/  IMAD.U32 R4, RZ, RZ, UR4 ;  /* 0x00000004ff047e24 */ /* 0x001fe2000f8e00ff */
[----:B-1----:R-:W-:-:S07]  /*1d30*/  MOV R5, UR5 ;  /* 0x0000000500057c02 */ /* 0x002fce0008000f00 */
[----:B------:R-:W-:-:S07]  /*1d40*/  LEPC R20, `(.L_x_73) ;  /* 0x000000001014794e */ /* 0x000fce0000000000 */
[----:B--2---:R-:W-:Y:S05]  /*1d50*/  CALL.ABS.NOINC R8 ;  /* 0x0000000008007343 */ /* 0x004fea0003c00000 */
.L_x_73:
[----:B------:R0:W1:Y:S01]  /*1d60*/  LDC.64 R8, c[0x4][R2] ;  /* 0x0100000002087b82 */ /* 0x0000620000000a00 */
[----:B------:R-:W2:Y:S01]  /*1d70*/  LDCU.64 UR4, c[0x4][0x8] ;  /* 0x01000100ff0477ac */ /* 0x000ea20008000a00 */
[----:B------:R-:W-:Y:S01]  /*1d80*/  CS2R R6, SRZ ;  /* 0x0000000000067805 */ /* 0x000fe2000001ff00 */
[----:B--2---:R-:W-:Y:S02]  /*1d90*/  IMAD.U32 R4, RZ, RZ, UR4 ;  /* 0x00000004ff047e24 */ /* 0x004fe4000f8e00ff */
[----:B0-----:R-:W-:-:S07]  /*1da0*/  IMAD.U32 R5, RZ, RZ, UR5 ;  /* 0x00000005ff057e24 */ /* 0x001fce000f8e00ff */
[----:B------:R-:W-:-:S07]  /*1db0*/  LEPC R20, `(.L_x_74) ;  /* 0x000000001014794e */ /* 0x000fce0000000000 */
[----:B-1----:R-:W-:Y:S05]  /*1dc0*/  CALL.ABS.NOINC R8 ;  /* 0x0000000008007343 */ /* 0x002fea0003c00000 */
.L_x_74:
[----:B------:R0:W1:Y:S01]  /*1dd0*/  LDC.64 R8, c[0x4][R2] ;  /* 0x0100000002087b82 */ /* 0x0000620000000a00 */
[----:B------:R-:W2:Y:S01]  /*1de0*/  LDCU.64 UR4, c[0x4][0x8] ;  /* 0x01000100ff0477ac */ /* 0x000ea20008000a00 */
[----:B------:R-:W-:Y:S02]  /*1df0*/  CS2R R6, SRZ ;  /* 0x0000000000067805 */ /* 0x000fe4000001ff00 */
[----:B--2---:R-:W-:Y:S01]  /*1e00*/  MOV R4, UR4 ;  /* 0x0000000400047c02 */ /* 0x004fe20008000f00 */
[----:B0-----:R-:W-:-:S07]  /*1e10*/  IMAD.U32 R5, RZ, RZ, UR5 ;  /* 0x00000005ff057e24 */ /* 0x001fce000f8e00ff */
[----:B------:R-:W-:-:S07]  /*1e20*/  LEPC R20, `(.L_x_75) ;  /* 0x000000001014794e */ /* 0x000fce0000000000 */
[----:B-1----:R-:W-:Y:S05]  /*1e30*/  CALL.ABS.NOINC R8 ;  /* 0x0000000008007343 */ /* 0x002fea0003c00000 */
.L_x_75:
[----:B------:R-:W0:Y:S01]  /*1e40*/  LDC.64 R2, c[0x4][R2] ;  /* 0x0100000002027b82 */ /* 0x000e220000000a00 */
[----:B------:R-:W1:Y:S01]  /*1e50*/  LDCU.64 UR4, c[0x4][0x8] ;  /* 0x01000100ff0477ac */ /* 0x000e620008000a00 */
[----:B------:R-:W-:Y:S01]  /*1e60*/  CS2R R6, SRZ ;  /* 0x0000000000067805 */ /* 0x000fe2000001ff00 */
[----:B-1----:R-:W-:Y:S01]  /*1e70*/  IMAD.U32 R4, RZ, RZ, UR4 ;  /* 0x00000004ff047e24 */ /* 0x002fe2000f8e00ff */
[----:B------:R-:W-:-:S07]  /*1e80*/  MOV R5, UR5 ;  /* 0x0000000500057c02 */ /* 0x000fce0008000f00 */
[----:B------:R-:W-:-:S07]  /*1e90*/  LEPC R20, `(.L_x_76) ;  /* 0x000000001014794e */ /* 0x000fce0000000000 */
[----:B0-----:R-:W-:Y:S05]  /*1ea0*/  CALL.ABS.NOINC R2 ;  /* 0x0000000002007343 */ /* 0x001fea0003c00000 */
.L_x_76:
[----:B------:R-:W-:-:S13]  /*1eb0*/  ISETP.NE.AND P6, PT, R17, RZ, PT ;  /* 0x000000ff1100720c */ /* 0x000fda0003fc5270 */
[----:B------:R-:W-:Y:S05]  /*1ec0*/  @P6 BRA `(.L_x_77) ;  /* 0xfffffffc00786947 */ /* 0x000fea000383ffff */
[----:B------:R-:W-:Y:S05]  /*1ed0*/  BSYNC.RECONVERGENT B6 ;  /* 0x0000000000067941 */ /* 0x000fea0003800200 */
.L_x_72:
[----:B------:R-:W-:-:S13]  /*1ee0*/  ISETP.NE.AND P0, PT, RZ, UR37, PT ;  /* 0x00000025ff007c0c */ /* 0x000fda000bf05270 */
[----:B------:R-:W-:Y:S05]  /*1ef0*/  @!P0 EXIT ;  /* 0x000000000000894d */ /* 0x000fea0003800000 */
[----:B------:R-:W-:-:S07]  /*1f00*/  IMAD.MOV.U32 R16, RZ, RZ, RZ ;  /* 0x000000ffff107224 */ /* 0x000fce00078e00ff */
.L_x_79:
[----:B------:R-:W-:Y:S01]  /*1f10*/  MOV R0, 0x10 ;  /* 0x0000001000007802 */ /* 0x000fe20000000f00 */
[----:B------:R-:W0:Y:S01]  /*1f20*/  LDCU.64 UR4, c[0x4][0x8] ;  /* 0x01000100ff0477ac */ /* 0x000e220008000a00 */
[----:B------:R-:W-:Y:S01]  /*1f30*/  VIADD R16, R16, 0x1 ;  /* 0x0000000110107836 */ /* 0x000fe20000000000 */
[----:B------:R-:W-:Y:S01]  /*1f40*/  CS2R R6, SRZ ;  /* 0x0000000000067805 */ /* 0x000fe2000001ff00 */
[----:B------:R1:W2:Y:S03]  /*1f50*/  LDC.64 R2, c[0x4][R0] ;  /* 0x0100000000027b82 */ /* 0x0002a60000000a00 */
[----:B------:R-:W-:-:S04]  /*1f60*/  ISETP.NE.AND P0, PT, R16, UR37, PT ;  /* 0x0000002510007c0c */ /* 0x000fc8000bf05270 */
[----:B------:R-:W-:Y:S02]  /*1f70*/  P2R R17, PR, RZ, 0x1 ;  /* 0x00000001ff117803 */ /* 0x000fe40000000000 */
[----:B0-----:R-:W-:Y:S01]  /*1f80*/  MOV R4, UR4 ;  /* 0x0000000400047c02 */ /* 0x001fe20008000f00 */
[----:B-1----:R-:W-:-:S07]  /*1f90*/  IMAD.U32 R5, RZ, RZ, UR5 ;  /* 0x00000005ff057e24 */ /* 0x002fce000f8e00ff */
[----:B------:R-:W-:-:S07]  /*1fa0*/  LEPC R20, `(.L_x_78) ;  /* 0x000000001014794e */ /* 0x000fce0000000000 */
[----:B--2---:R-:W-:Y:S05]  /*1fb0*/  CALL.ABS.NOINC R2 ;  /* 0x0000000002007343 */ /* 0x004fea0003c00000 */
.L_x_78:
[----:B------:R-:W-:-:S13]  /*1fc0*/  ISETP.NE.AND P6, PT, R17, RZ, PT ;  /* 0x000000ff1100720c */ /* 0x000fda0003fc5270 */
[----:B------:R-:W-:Y:S05]  /*1fd0*/  @P6 BRA `(.L_x_79) ;  /* 0xfffffffc00cc6947 */ /* 0x000fea000383ffff */
[----:B------:R-:W-:Y:S05]  /*1fe0*/  EXIT ;  /* 0x000000000000794d */ /* 0x000fea0003800000 */
.L_x_80:
        /* <DEDUP_REMOVED lines=9> */
.L_x_88:


//--------------------- .nv.global.init           --------------------------
	.section	.nv.global.init,"aw",@progbits
.nv.global.init:
	.type		$str$1,@object
	.size		$str$1,($str - $str$1)
$str$1:
        /*0000*/ 	.byte	0x0a, 0x00
	.type		$str,@object
	.size		$str,(.L_0 - $str)
$str:
        /*0002*/ 	.byte	0x25, 0x66, 0x09, 0x00
.L_0:


//--------------------- .nv.shared.reserved.0     --------------------------
	.section	.nv.shared.reserved.0,"aw",@nobits
	.weak		__nv_reservedSMEM_offset_0_alias
	.size		__nv_reservedSMEM_offset_0_alias, 0, 64
	.other		__nv_reservedSMEM_offset_0_alias,@"STO_CUDA_RESERVED_SHARED STV_DEFAULT"
__nv_reservedSMEM_offset_0_alias:
	.zero		0
	.zero		64


//--------------------- .nv.constant0._Z26time_mult_to_combine_grad1PfS_S_iii --------------------------
	.section	.nv.constant0._Z26time_mult_to_combine_grad1PfS_S_iii,"a",@progbits
	.sectionflags	@""
	.align	4
.nv.constant0._Z26time_mult_to_combine_grad1PfS_S_iii:
	.zero		932


//--------------------- .nv.constant0._Z25time_mult_to_combine_gradPfS_S_iii --------------------------
	.section	.nv.constant0._Z25time_mult_to_combine_gradPfS_S_iii,"a",@progbits
	.sectionflags	@""
	.align	4
.nv.constant0._Z25time_mult_to_combine_gradPfS_S_iii:
	.zero		932


//--------------------- .nv.constant0._Z10time_mult1PfS_S_iii --------------------------
	.section	.nv.constant0._Z10time_mult1PfS_S_iii,"a",@progbits
	.sectionflags	@""
	.align	4
.nv.constant0._Z10time_mult1PfS_S_iii:
	.zero		932


//--------------------- .nv.constant0._Z10time_mult0PfS_S_iii --------------------------
	.section	.nv.constant0._Z10time_mult0PfS_S_iii,"a",@progbits
	.sectionflags	@""
	.align	4
.nv.constant0._Z10time_mult0PfS_S_iii:
	.zero		932


//--------------------- .nv.constant0._Z22dot_mult_scalar_weightPfS_S_ii --------------------------
	.section	.nv.constant0._Z22dot_mult_scalar_weightPfS_S_ii,"a",@progbits
	.sectionflags	@""
	.align	4
.nv.constant0._Z22dot_mult_scalar_weightPfS_S_ii:
	.zero		928


//--------------------- .nv.constant0._Z22dot_mult_tensor_weightPfS_S_ii --------------------------
	.section	.nv.constant0._Z22dot_mult_tensor_weightPfS_S_ii,"a",@progbits
	.sectionflags	@""
	.align	4
.nv.constant0._Z22dot_mult_tensor_weightPfS_S_ii:
	.zero		928


//--------------------- .nv.constant0._Z18dot_mult_to_bufferPfS_S_iii --------------------------
	.section	.nv.constant0._Z18dot_mult_to_bufferPfS_S_iii,"a",@progbits
	.sectionflags	@""
	.align	4
.nv.constant0._Z18dot_mult_to_bufferPfS_S_iii:
	.zero		932


//--------------------- .nv.constant0._Z23show_dot_mult_to_bufferPfii --------------------------
	.section	.nv.constant0._Z23show_dot_mult_to_bufferPfii,"a",@progbits
	.sectionflags	@""
	.align	4
.nv.constant0._Z23show_dot_mult_to_bufferPfii:
	.zero		912


//--------------------- SYMBOLS --------------------------

	.type		.nv.reservedSmem.offset0,@object
	.size		.nv.reservedSmem.offset0,0x4
	.type		vprintf,@function
